//
// Generated by NVIDIA NVVM Compiler
//
// Compiler Build ID: CL-36424714
// Cuda compilation tools, release 13.0, V13.0.88
// Based on NVVM 20.0.0
//

.version 9.0
.target sm_100
.address_size 64

	// .globl	_Z12matmul_naivePKfS0_Pfi
// _ZZ12matmul_tiledILi16EEvPKfS1_PfiE2sA has been demoted
// _ZZ12matmul_tiledILi16EEvPKfS1_PfiE2sB has been demoted
// _ZZ12matmul_tiledILi32EEvPKfS1_PfiE2sA has been demoted
// _ZZ12matmul_tiledILi32EEvPKfS1_PfiE2sB has been demoted

.visible .entry _Z12matmul_naivePKfS0_Pfi(
	.param .u64 .ptr .align 1 _Z12matmul_naivePKfS0_Pfi_param_0,
	.param .u64 .ptr .align 1 _Z12matmul_naivePKfS0_Pfi_param_1,
	.param .u64 .ptr .align 1 _Z12matmul_naivePKfS0_Pfi_param_2,
	.param .u32 _Z12matmul_naivePKfS0_Pfi_param_3
)
{
	.reg .pred 	%p<10>;
	.reg .b32 	%r<40>;
	.reg .b32 	%f<67>;
	.reg .b64 	%rd<67>;

	ld.param.u64 	%rd14, [_Z12matmul_naivePKfS0_Pfi_param_0];
	ld.param.u64 	%rd15, [_Z12matmul_naivePKfS0_Pfi_param_1];
	ld.param.u32 	%r18, [_Z12matmul_naivePKfS0_Pfi_param_3];
	cvta.to.global.u64 	%rd1, %rd15;
	cvta.to.global.u64 	%rd2, %rd14;
	mov.u32 	%r19, %ctaid.y;
	mov.u32 	%r20, %ntid.y;
	mov.u32 	%r21, %tid.y;
	mad.lo.s32 	%r1, %r19, %r20, %r21;
	mov.u32 	%r22, %ctaid.x;
	mov.u32 	%r23, %ntid.x;
	mov.u32 	%r24, %tid.x;
	mad.lo.s32 	%r2, %r22, %r23, %r24;
	max.s32 	%r25, %r1, %r2;
	setp.ge.s32 	%p1, %r25, %r18;
	@%p1 bra 	$L__BB0_13;
	mul.lo.s32 	%r3, %r18, %r1;
	and.b32  	%r4, %r18, 7;
	setp.lt.u32 	%p2, %r18, 8;
	mov.f32 	%f66, 0f00000000;
	mov.b32 	%r38, 0;
	@%p2 bra 	$L__BB0_4;
	and.b32  	%r38, %r18, 2147483640;
	neg.s32 	%r36, %r38;
	mul.wide.s32 	%rd16, %r18, 4;
	add.s64 	%rd3, %rd1, %rd16;
	shl.b32 	%r7, %r18, 3;
	mul.wide.s32 	%rd17, %r18, 8;
	add.s64 	%rd4, %rd1, %rd17;
	mul.wide.s32 	%rd18, %r18, 12;
	add.s64 	%rd5, %rd1, %rd18;
	mul.wide.s32 	%rd19, %r18, 16;
	add.s64 	%rd6, %rd1, %rd19;
	mul.wide.s32 	%rd20, %r18, 20;
	add.s64 	%rd7, %rd1, %rd20;
	mul.wide.s32 	%rd21, %r18, 24;
	add.s64 	%rd8, %rd1, %rd21;
	mul.wide.s32 	%rd22, %r18, 28;
	add.s64 	%rd9, %rd1, %rd22;
	mul.wide.u32 	%rd23, %r3, 4;
	add.s64 	%rd24, %rd23, %rd2;
	add.s64 	%rd66, %rd24, 16;
	mov.f32 	%f66, 0f00000000;
	mov.u32 	%r35, %r2;
$L__BB0_3:
	.pragma "nounroll";
	mul.wide.s32 	%rd25, %r35, 4;
	add.s64 	%rd26, %rd3, %rd25;
	add.s64 	%rd27, %rd4, %rd25;
	add.s64 	%rd28, %rd5, %rd25;
	add.s64 	%rd29, %rd6, %rd25;
	add.s64 	%rd30, %rd7, %rd25;
	add.s64 	%rd31, %rd8, %rd25;
	add.s64 	%rd32, %rd9, %rd25;
	add.s64 	%rd33, %rd1, %rd25;
	ld.global.f32 	%f16, [%rd66+-16];
	ld.global.f32 	%f17, [%rd33];
	fma.rn.f32 	%f18, %f16, %f17, %f66;
	ld.global.f32 	%f19, [%rd66+-12];
	ld.global.f32 	%f20, [%rd26];
	fma.rn.f32 	%f21, %f19, %f20, %f18;
	ld.global.f32 	%f22, [%rd66+-8];
	ld.global.f32 	%f23, [%rd27];
	fma.rn.f32 	%f24, %f22, %f23, %f21;
	ld.global.f32 	%f25, [%rd66+-4];
	ld.global.f32 	%f26, [%rd28];
	fma.rn.f32 	%f27, %f25, %f26, %f24;
	ld.global.f32 	%f28, [%rd66];
	ld.global.f32 	%f29, [%rd29];
	fma.rn.f32 	%f30, %f28, %f29, %f27;
	ld.global.f32 	%f31, [%rd66+4];
	ld.global.f32 	%f32, [%rd30];
	fma.rn.f32 	%f33, %f31, %f32, %f30;
	ld.global.f32 	%f34, [%rd66+8];
	ld.global.f32 	%f35, [%rd31];
	fma.rn.f32 	%f36, %f34, %f35, %f33;
	ld.global.f32 	%f37, [%rd66+12];
	ld.global.f32 	%f38, [%rd32];
	fma.rn.f32 	%f66, %f37, %f38, %f36;
	add.s32 	%r36, %r36, 8;
	add.s32 	%r35, %r35, %r7;
	add.s64 	%rd66, %rd66, 32;
	setp.ne.s32 	%p3, %r36, 0;
	@%p3 bra 	$L__BB0_3;
$L__BB0_4:
	setp.eq.s32 	%p4, %r4, 0;
	@%p4 bra 	$L__BB0_12;
	and.b32  	%r13, %r18, 3;
	setp.lt.u32 	%p5, %r4, 4;
	@%p5 bra 	$L__BB0_7;
	add.s32 	%r27, %r38, %r3;
	mul.wide.u32 	%rd34, %r27, 4;
	add.s64 	%rd35, %rd2, %rd34;
	ld.global.f32 	%f40, [%rd35];
	mad.lo.s32 	%r28, %r38, %r18, %r2;
	mul.wide.s32 	%rd36, %r28, 4;
	add.s64 	%rd37, %rd1, %rd36;
	ld.global.f32 	%f41, [%rd37];
	fma.rn.f32 	%f42, %f40, %f41, %f66;
	cvt.u64.u32 	%rd38, %r3;
	cvt.u64.u32 	%rd39, %r38;
	add.s64 	%rd40, %rd39, %rd38;
	shl.b64 	%rd41, %rd40, 2;
	add.s64 	%rd42, %rd2, %rd41;
	ld.global.f32 	%f43, [%rd42+4];
	mul.wide.s32 	%rd43, %r18, 4;
	add.s64 	%rd44, %rd37, %rd43;
	ld.global.f32 	%f44, [%rd44];
	fma.rn.f32 	%f45, %f43, %f44, %f42;
	ld.global.f32 	%f46, [%rd42+8];
	add.s64 	%rd45, %rd44, %rd43;
	ld.global.f32 	%f47, [%rd45];
	fma.rn.f32 	%f48, %f46, %f47, %f45;
	ld.global.f32 	%f49, [%rd42+12];
	add.s64 	%rd46, %rd45, %rd43;
	ld.global.f32 	%f50, [%rd46];
	fma.rn.f32 	%f66, %f49, %f50, %f48;
	add.s32 	%r38, %r38, 4;
$L__BB0_7:
	setp.eq.s32 	%p6, %r13, 0;
	@%p6 bra 	$L__BB0_12;
	setp.eq.s32 	%p7, %r13, 1;
	@%p7 bra 	$L__BB0_10;
	add.s32 	%r29, %r38, %r3;
	mul.wide.u32 	%rd47, %r29, 4;
	add.s64 	%rd48, %rd2, %rd47;
	ld.global.f32 	%f52, [%rd48];
	mad.lo.s32 	%r30, %r38, %r18, %r2;
	mul.wide.s32 	%rd49, %r30, 4;
	add.s64 	%rd50, %rd1, %rd49;
	ld.global.f32 	%f53, [%rd50];
	fma.rn.f32 	%f54, %f52, %f53, %f66;
	cvt.u64.u32 	%rd51, %r3;
	cvt.u64.u32 	%rd52, %r38;
	add.s64 	%rd53, %rd52, %rd51;
	shl.b64 	%rd54, %rd53, 2;
	add.s64 	%rd55, %rd2, %rd54;
	ld.global.f32 	%f55, [%rd55+4];
	mul.wide.s32 	%rd56, %r18, 4;
	add.s64 	%rd57, %rd50, %rd56;
	ld.global.f32 	%f56, [%rd57];
	fma.rn.f32 	%f66, %f55, %f56, %f54;
	add.s32 	%r38, %r38, 2;
$L__BB0_10:
	and.b32  	%r31, %r18, 1;
	setp.eq.b32 	%p8, %r31, 1;
	not.pred 	%p9, %p8;
	@%p9 bra 	$L__BB0_12;
	add.s32 	%r32, %r38, %r3;
	mul.wide.u32 	%rd58, %r32, 4;
	add.s64 	%rd59, %rd2, %rd58;
	ld.global.f32 	%f57, [%rd59];
	mad.lo.s32 	%r33, %r38, %r18, %r2;
	mul.wide.s32 	%rd60, %r33, 4;
	add.s64 	%rd61, %rd1, %rd60;
	ld.global.f32 	%f58, [%rd61];
	fma.rn.f32 	%f66, %f57, %f58, %f66;
$L__BB0_12:
	ld.param.u64 	%rd65, [_Z12matmul_naivePKfS0_Pfi_param_2];
	add.s32 	%r34, %r3, %r2;
	cvta.to.global.u64 	%rd62, %rd65;
	mul.wide.s32 	%rd63, %r34, 4;
	add.s64 	%rd64, %rd62, %rd63;
	st.global.f32 	[%rd64], %f66;
$L__BB0_13:
	ret;

}
	// .globl	_Z12matmul_tiledILi16EEvPKfS1_Pfi
.visible .entry _Z12matmul_tiledILi16EEvPKfS1_Pfi(
	.param .u64 .ptr .align 1 _Z12matmul_tiledILi16EEvPKfS1_Pfi_param_0,
	.param .u64 .ptr .align 1 _Z12matmul_tiledILi16EEvPKfS1_Pfi_param_1,
	.param .u64 .ptr .align 1 _Z12matmul_tiledILi16EEvPKfS1_Pfi_param_2,
	.param .u32 _Z12matmul_tiledILi16EEvPKfS1_Pfi_param_3
)
{
	.reg .pred 	%p<8>;
	.reg .b32 	%r<43>;
	.reg .b32 	%f<63>;
	.reg .b64 	%rd<13>;
	// demoted variable
	.shared .align 4 .b8 _ZZ12matmul_tiledILi16EEvPKfS1_PfiE2sA[1024];
	// demoted variable
	.shared .align 4 .b8 _ZZ12matmul_tiledILi16EEvPKfS1_PfiE2sB[1024];
	ld.param.u64 	%rd3, [_Z12matmul_tiledILi16EEvPKfS1_Pfi_param_0];
	ld.param.u64 	%rd4, [_Z12matmul_tiledILi16EEvPKfS1_Pfi_param_1];
	ld.param.u64 	%rd5, [_Z12matmul_tiledILi16EEvPKfS1_Pfi_param_2];
	ld.param.u32 	%r24, [_Z12matmul_tiledILi16EEvPKfS1_Pfi_param_3];
	mov.u32 	%r25, %ctaid.y;
	shl.b32 	%r26, %r25, 4;
	mov.u32 	%r40, %tid.y;
	add.s32 	%r2, %r26, %r40;
	mov.u32 	%r27, %ctaid.x;
	shl.b32 	%r3, %r27, 4;
	mov.u32 	%r38, %tid.x;
	add.s32 	%r5, %r3, %r38;
	setp.lt.s32 	%p1, %r24, 1;
	mov.f32 	%f62, 0f00000000;
	@%p1 bra 	$L__BB1_7;
	add.s32 	%r28, %r24, 15;
	shr.u32 	%r29, %r28, 4;
	shl.b32 	%r30, %r40, 6;
	mov.u32 	%r31, _ZZ12matmul_tiledILi16EEvPKfS1_PfiE2sA;
	add.s32 	%r6, %r31, %r30;
	shl.b32 	%r32, %r38, 2;
	add.s32 	%r7, %r6, %r32;
	mov.u32 	%r33, _ZZ12matmul_tiledILi16EEvPKfS1_PfiE2sB;
	add.s32 	%r9, %r33, %r32;
	add.s32 	%r8, %r9, %r30;
	neg.s32 	%r42, %r29;
	mad.lo.s32 	%r34, %r40, %r24, %r38;
	add.s32 	%r41, %r34, %r3;
	shl.b32 	%r12, %r24, 4;
	mad.lo.s32 	%r39, %r24, %r2, %r38;
	cvta.to.global.u64 	%rd1, %rd3;
	cvta.to.global.u64 	%rd2, %rd4;
	mov.f32 	%f62, 0f00000000;
$L__BB1_2:
	max.u32 	%r35, %r2, %r38;
	setp.ge.u32 	%p2, %r35, %r24;
	mov.f32 	%f60, 0f00000000;
	@%p2 bra 	$L__BB1_4;
	mul.wide.u32 	%rd6, %r39, 4;
	add.s64 	%rd7, %rd1, %rd6;
	ld.global.f32 	%f60, [%rd7];
$L__BB1_4:
	setp.ge.s32 	%p3, %r5, %r24;
	st.shared.f32 	[%r7], %f60;
	setp.ge.u32 	%p4, %r40, %r24;
	mov.f32 	%f61, 0f00000000;
	or.pred  	%p5, %p3, %p4;
	@%p5 bra 	$L__BB1_6;
	mul.wide.u32 	%rd8, %r41, 4;
	add.s64 	%rd9, %rd2, %rd8;
	ld.global.f32 	%f61, [%rd9];
$L__BB1_6:
	st.shared.f32 	[%r8], %f61;
	bar.sync 	0;
	ld.shared.f32 	%f12, [%r6];
	ld.shared.f32 	%f13, [%r9];
	fma.rn.f32 	%f14, %f12, %f13, %f62;
	ld.shared.f32 	%f15, [%r6+4];
	ld.shared.f32 	%f16, [%r9+64];
	fma.rn.f32 	%f17, %f15, %f16, %f14;
	ld.shared.f32 	%f18, [%r6+8];
	ld.shared.f32 	%f19, [%r9+128];
	fma.rn.f32 	%f20, %f18, %f19, %f17;
	ld.shared.f32 	%f21, [%r6+12];
	ld.shared.f32 	%f22, [%r9+192];
	fma.rn.f32 	%f23, %f21, %f22, %f20;
	ld.shared.f32 	%f24, [%r6+16];
	ld.shared.f32 	%f25, [%r9+256];
	fma.rn.f32 	%f26, %f24, %f25, %f23;
	ld.shared.f32 	%f27, [%r6+20];
	ld.shared.f32 	%f28, [%r9+320];
	fma.rn.f32 	%f29, %f27, %f28, %f26;
	ld.shared.f32 	%f30, [%r6+24];
	ld.shared.f32 	%f31, [%r9+384];
	fma.rn.f32 	%f32, %f30, %f31, %f29;
	ld.shared.f32 	%f33, [%r6+28];
	ld.shared.f32 	%f34, [%r9+448];
	fma.rn.f32 	%f35, %f33, %f34, %f32;
	ld.shared.f32 	%f36, [%r6+32];
	ld.shared.f32 	%f37, [%r9+512];
	fma.rn.f32 	%f38, %f36, %f37, %f35;
	ld.shared.f32 	%f39, [%r6+36];
	ld.shared.f32 	%f40, [%r9+576];
	fma.rn.f32 	%f41, %f39, %f40, %f38;
	ld.shared.f32 	%f42, [%r6+40];
	ld.shared.f32 	%f43, [%r9+640];
	fma.rn.f32 	%f44, %f42, %f43, %f41;
	ld.shared.f32 	%f45, [%r6+44];
	ld.shared.f32 	%f46, [%r9+704];
	fma.rn.f32 	%f47, %f45, %f46, %f44;
	ld.shared.f32 	%f48, [%r6+48];
	ld.shared.f32 	%f49, [%r9+768];
	fma.rn.f32 	%f50, %f48, %f49, %f47;
	ld.shared.f32 	%f51, [%r6+52];
	ld.shared.f32 	%f52, [%r9+832];
	fma.rn.f32 	%f53, %f51, %f52, %f50;
	ld.shared.f32 	%f54, [%r6+56];
	ld.shared.f32 	%f55, [%r9+896];
	fma.rn.f32 	%f56, %f54, %f55, %f53;
	ld.shared.f32 	%f57, [%r6+60];
	ld.shared.f32 	%f58, [%r9+960];
	fma.rn.f32 	%f62, %f57, %f58, %f56;
	bar.sync 	0;
	add.s32 	%r42, %r42, 1;
	setp.ne.s32 	%p6, %r42, 0;
	add.s32 	%r41, %r41, %r12;
	add.s32 	%r40, %r40, 16;
	add.s32 	%r39, %r39, 16;
	add.s32 	%r38, %r38, 16;
	@%p6 bra 	$L__BB1_2;
$L__BB1_7:
	max.s32 	%r36, %r2, %r5;
	setp.ge.s32 	%p7, %r36, %r24;
	@%p7 bra 	$L__BB1_9;
	mad.lo.s32 	%r37, %r24, %r2, %r5;
	cvta.to.global.u64 	%rd10, %rd5;
	mul.wide.s32 	%rd11, %r37, 4;
	add.s64 	%rd12, %rd10, %rd11;
	st.global.f32 	[%rd12], %f62;
$L__BB1_9:
	ret;

}
	// .globl	_Z12matmul_tiledILi32EEvPKfS1_Pfi
.visible .entry _Z12matmul_tiledILi32EEvPKfS1_Pfi(
	.param .u64 .ptr .align 1 _Z12matmul_tiledILi32EEvPKfS1_Pfi_param_0,
	.param .u64 .ptr .align 1 _Z12matmul_tiledILi32EEvPKfS1_Pfi_param_1,
	.param .u64 .ptr .align 1 _Z12matmul_tiledILi32EEvPKfS1_Pfi_param_2,
	.param .u32 _Z12matmul_tiledILi32EEvPKfS1_Pfi_param_3
)
{
	.reg .pred 	%p<8>;
	.reg .b32 	%r<43>;
	.reg .b32 	%f<111>;
	.reg .b64 	%rd<13>;
	// demoted variable
	.shared .align 4 .b8 _ZZ12matmul_tiledILi32EEvPKfS1_PfiE2sA[4096];
	// demoted variable
	.shared .align 4 .b8 _ZZ12matmul_tiledILi32EEvPKfS1_PfiE2sB[4096];
	ld.param.u64 	%rd3, [_Z12matmul_tiledILi32EEvPKfS1_Pfi_param_0];
	ld.param.u64 	%rd4, [_Z12matmul_tiledILi32EEvPKfS1_Pfi_param_1];
	ld.param.u64 	%rd5, [_Z12matmul_tiledILi32EEvPKfS1_Pfi_param_2];
	ld.param.u32 	%r24, [_Z12matmul_tiledILi32EEvPKfS1_Pfi_param_3];
	mov.u32 	%r25, %ctaid.y;
	shl.b32 	%r26, %r25, 5;
	mov.u32 	%r40, %tid.y;
	add.s32 	%r2, %r26, %r40;
	mov.u32 	%r27, %ctaid.x;
	shl.b32 	%r3, %r27, 5;
	mov.u32 	%r38, %tid.x;
	add.s32 	%r5, %r3, %r38;
	setp.lt.s32 	%p1, %r24, 1;
	mov.f32 	%f110, 0f00000000;
	@%p1 bra 	$L__BB2_7;
	add.s32 	%r28, %r24, 31;
	shr.u32 	%r29, %r28, 5;
	shl.b32 	%r30, %r40, 7;
	mov.u32 	%r31, _ZZ12matmul_tiledILi32EEvPKfS1_PfiE2sA;
	add.s32 	%r6, %r31, %r30;
	shl.b32 	%r32, %r38, 2;
	add.s32 	%r7, %r6, %r32;
	mov.u32 	%r33, _ZZ12matmul_tiledILi32EEvPKfS1_PfiE2sB;
	add.s32 	%r9, %r33, %r32;
	add.s32 	%r8, %r9, %r30;
	neg.s32 	%r42, %r29;
	mad.lo.s32 	%r34, %r40, %r24, %r38;
	add.s32 	%r41, %r34, %r3;
	shl.b32 	%r12, %r24, 5;
	mad.lo.s32 	%r39, %r24, %r2, %r38;
	cvta.to.global.u64 	%rd1, %rd3;
	cvta.to.global.u64 	%rd2, %rd4;
	mov.f32 	%f110, 0f00000000;
$L__BB2_2:
	max.u32 	%r35, %r2, %r38;
	setp.ge.u32 	%p2, %r35, %r24;
	mov.f32 	%f108, 0f00000000;
	@%p2 bra 	$L__BB2_4;
	mul.wide.u32 	%rd6, %r39, 4;
	add.s64 	%rd7, %rd1, %rd6;
	ld.global.f32 	%f108, [%rd7];
$L__BB2_4:
	setp.ge.s32 	%p3, %r5, %r24;
	st.shared.f32 	[%r7], %f108;
	setp.ge.u32 	%p4, %r40, %r24;
	mov.f32 	%f109, 0f00000000;
	or.pred  	%p5, %p3, %p4;
	@%p5 bra 	$L__BB2_6;
	mul.wide.u32 	%rd8, %r41, 4;
	add.s64 	%rd9, %rd2, %rd8;
	ld.global.f32 	%f109, [%rd9];
$L__BB2_6:
	st.shared.f32 	[%r8], %f109;
	bar.sync 	0;
	ld.shared.f32 	%f12, [%r6];
	ld.shared.f32 	%f13, [%r9];
	fma.rn.f32 	%f14, %f12, %f13, %f110;
	ld.shared.f32 	%f15, [%r6+4];
	ld.shared.f32 	%f16, [%r9+128];
	fma.rn.f32 	%f17, %f15, %f16, %f14;
	ld.shared.f32 	%f18, [%r6+8];
	ld.shared.f32 	%f19, [%r9+256];
	fma.rn.f32 	%f20, %f18, %f19, %f17;
	ld.shared.f32 	%f21, [%r6+12];
	ld.shared.f32 	%f22, [%r9+384];
	fma.rn.f32 	%f23, %f21, %f22, %f20;
	ld.shared.f32 	%f24, [%r6+16];
	ld.shared.f32 	%f25, [%r9+512];
	fma.rn.f32 	%f26, %f24, %f25, %f23;
	ld.shared.f32 	%f27, [%r6+20];
	ld.shared.f32 	%f28, [%r9+640];
	fma.rn.f32 	%f29, %f27, %f28, %f26;
	ld.shared.f32 	%f30, [%r6+24];
	ld.shared.f32 	%f31, [%r9+768];
	fma.rn.f32 	%f32, %f30, %f31, %f29;
	ld.shared.f32 	%f33, [%r6+28];
	ld.shared.f32 	%f34, [%r9+896];
	fma.rn.f32 	%f35, %f33, %f34, %f32;
	ld.shared.f32 	%f36, [%r6+32];
	ld.shared.f32 	%f37, [%r9+1024];
	fma.rn.f32 	%f38, %f36, %f37, %f35;
	ld.shared.f32 	%f39, [%r6+36];
	ld.shared.f32 	%f40, [%r9+1152];
	fma.rn.f32 	%f41, %f39, %f40, %f38;
	ld.shared.f32 	%f42, [%r6+40];
	ld.shared.f32 	%f43, [%r9+1280];
	fma.rn.f32 	%f44, %f42, %f43, %f41;
	ld.shared.f32 	%f45, [%r6+44];
	ld.shared.f32 	%f46, [%r9+1408];
	fma.rn.f32 	%f47, %f45, %f46, %f44;
	ld.shared.f32 	%f48, [%r6+48];
	ld.shared.f32 	%f49, [%r9+1536];
	fma.rn.f32 	%f50, %f48, %f49, %f47;
	ld.shared.f32 	%f51, [%r6+52];
	ld.shared.f32 	%f52, [%r9+1664];
	fma.rn.f32 	%f53, %f51, %f52, %f50;
	ld.shared.f32 	%f54, [%r6+56];
	ld.shared.f32 	%f55, [%r9+1792];
	fma.rn.f32 	%f56, %f54, %f55, %f53;
	ld.shared.f32 	%f57, [%r6+60];
	ld.shared.f32 	%f58, [%r9+1920];
	fma.rn.f32 	%f59, %f57, %f58, %f56;
	ld.shared.f32 	%f60, [%r6+64];
	ld.shared.f32 	%f61, [%r9+2048];
	fma.rn.f32 	%f62, %f60, %f61, %f59;
	ld.shared.f32 	%f63, [%r6+68];
	ld.shared.f32 	%f64, [%r9+2176];
	fma.rn.f32 	%f65, %f63, %f64, %f62;
	ld.shared.f32 	%f66, [%r6+72];
	ld.shared.f32 	%f67, [%r9+2304];
	fma.rn.f32 	%f68, %f66, %f67, %f65;
	ld.shared.f32 	%f69, [%r6+76];
	ld.shared.f32 	%f70, [%r9+2432];
	fma.rn.f32 	%f71, %f69, %f70, %f68;
	ld.shared.f32 	%f72, [%r6+80];
	ld.shared.f32 	%f73, [%r9+2560];
	fma.rn.f32 	%f74, %f72, %f73, %f71;
	ld.shared.f32 	%f75, [%r6+84];
	ld.shared.f32 	%f76, [%r9+2688];
	fma.rn.f32 	%f77, %f75, %f76, %f74;
	ld.shared.f32 	%f78, [%r6+88];
	ld.shared.f32 	%f79, [%r9+2816];
	fma.rn.f32 	%f80, %f78, %f79, %f77;
	ld.shared.f32 	%f81, [%r6+92];
	ld.shared.f32 	%f82, [%r9+2944];
	fma.rn.f32 	%f83, %f81, %f82, %f80;
	ld.shared.f32 	%f84, [%r6+96];
	ld.shared.f32 	%f85, [%r9+3072];
	fma.rn.f32 	%f86, %f84, %f85, %f83;
	ld.shared.f32 	%f87, [%r6+100];
	ld.shared.f32 	%f88, [%r9+3200];
	fma.rn.f32 	%f89, %f87, %f88, %f86;
	ld.shared.f32 	%f90, [%r6+104];
	ld.shared.f32 	%f91, [%r9+3328];
	fma.rn.f32 	%f92, %f90, %f91, %f89;
	ld.shared.f32 	%f93, [%r6+108];
	ld.shared.f32 	%f94, [%r9+3456];
	fma.rn.f32 	%f95, %f93, %f94, %f92;
	ld.shared.f32 	%f96, [%r6+112];
	ld.shared.f32 	%f97, [%r9+3584];
	fma.rn.f32 	%f98, %f96, %f97, %f95;
	ld.shared.f32 	%f99, [%r6+116];
	ld.shared.f32 	%f100, [%r9+3712];
	fma.rn.f32 	%f101, %f99, %f100, %f98;
	ld.shared.f32 	%f102, [%r6+120];
	ld.shared.f32 	%f103, [%r9+3840];
	fma.rn.f32 	%f104, %f102, %f103, %f101;
	ld.shared.f32 	%f105, [%r6+124];
	ld.shared.f32 	%f106, [%r9+3968];
	fma.rn.f32 	%f110, %f105, %f106, %f104;
	bar.sync 	0;
	add.s32 	%r42, %r42, 1;
	setp.ne.s32 	%p6, %r42, 0;
	add.s32 	%r41, %r41, %r12;
	add.s32 	%r40, %r40, 32;
	add.s32 	%r39, %r39, 32;
	add.s32 	%r38, %r38, 32;
	@%p6 bra 	$L__BB2_2;
$L__BB2_7:
	max.s32 	%r36, %r2, %r5;
	setp.ge.s32 	%p7, %r36, %r24;
	@%p7 bra 	$L__BB2_9;
	mad.lo.s32 	%r37, %r24, %r2, %r5;
	cvta.to.global.u64 	%rd10, %rd5;
	mul.wide.s32 	%rd11, %r37, 4;
	add.s64 	%rd12, %rd10, %rd11;
	st.global.f32 	[%rd12], %f110;
$L__BB2_9:
	ret;

}


// ===== COMPILED SASS (sm_100) =====

	.target	sm_100

	.elftype	@"ET_EXEC"


//--------------------- .note.nv.tkinfo           --------------------------
	.section	.note.nv.tkinfo,"",@"SHT_NOTE"
	.sectionflags	@"SHF_NOTE_NV_TKINFO"
	.tkinfo
        /*0018*/ 	.word	0x00000002
        /*0030*/ 	.string	""
        /*0030*/ 	.string	"ptxas"
        /*0030*/ 	.string	"Cuda compilation tools, release 13.0, V13.0.88"
        /*0030*/ 	.string	"Build cuda_13.0.r13.0/compiler.36424714_0"
        /*0030*/ 	.string	"-arch sm_100 -m 64 "



//--------------------- .note.nv.cuinfo           --------------------------
	.section	.note.nv.cuinfo,"",@"SHT_NOTE"
	.sectionflags	@"SHF_NOTE_NV_CUINFO"
        /*0018*/ 	.short	0x0002
        /*001a*/ 	.short	0x0064
        /*001c*/ 	.short	0x0082
	.zero		2


//--------------------- .nv.info                  --------------------------
	.section	.nv.info,"",@"SHT_CUDA_INFO"
	.align	4


	//----- nvinfo : EIATTR_REGCOUNT
	.align		4
        /*0000*/ 	.byte	0x04, 0x2f
        /*0002*/ 	.short	(.L_1 - .L_0)
	.align		4
.L_0:
        /*0004*/ 	.word	index@(_Z12matmul_naivePKfS0_Pfi)
        /*0008*/ 	.word	0x0000001e


	//----- nvinfo : EIATTR_FRAME_SIZE
	.align		4
.L_1:
        /*000c*/ 	.byte	0x04, 0x11
        /*000e*/ 	.short	(.L_3 - .L_2)
	.align		4
.L_2:
        /*0010*/ 	.word	index@(_Z12matmul_naivePKfS0_Pfi)
        /*0014*/ 	.word	0x00000000


	//----- nvinfo : EIATTR_REGCOUNT
	.align		4
.L_3:
        /*0018*/ 	.byte	0x04, 0x2f
        /*001a*/ 	.short	(.L_5 - .L_4)
	.align		4
.L_4:
        /*001c*/ 	.word	index@(_Z12matmul_tiledILi16EEvPKfS1_Pfi)
        /*0020*/ 	.word	0x00000020


	//----- nvinfo : EIATTR_FRAME_SIZE
	.align		4
.L_5:
        /*0024*/ 	.byte	0x04, 0x11
        /*0026*/ 	.short	(.L_7 - .L_6)
	.align		4
.L_6:
        /*0028*/ 	.word	index@(_Z12matmul_tiledILi16EEvPKfS1_Pfi)
        /*002c*/ 	.word	0x00000000


	//----- nvinfo : EIATTR_REGCOUNT
	.align		4
.L_7:
        /*0030*/ 	.byte	0x04, 0x2f
        /*0032*/ 	.short	(.L_9 - .L_8)
	.align		4
.L_8:
        /*0034*/ 	.word	index@(_Z12matmul_tiledILi32EEvPKfS1_Pfi)
        /*0038*/ 	.word	0x00000020


	//----- nvinfo : EIATTR_FRAME_SIZE
	.align		4
.L_9:
        /*003c*/ 	.byte	0x04, 0x11
        /*003e*/ 	.short	(.L_11 - .L_10)
	.align		4
.L_10:
        /*0040*/ 	.word	index@(_Z12matmul_tiledILi32EEvPKfS1_Pfi)
        /*0044*/ 	.word	0x00000000


	//----- nvinfo : EIATTR_MIN_STACK_SIZE
	.align		4
.L_11:
        /*0048*/ 	.byte	0x04, 0x12
        /*004a*/ 	.short	(.L_13 - .L_12)
	.align		4
.L_12:
        /*004c*/ 	.word	index@(_Z12matmul_tiledILi32EEvPKfS1_Pfi)
        /*0050*/ 	.word	0x00000000


	//----- nvinfo : EIATTR_MIN_STACK_SIZE
	.align		4
.L_13:
        /*0054*/ 	.byte	0x04, 0x12
        /*0056*/ 	.short	(.L_15 - .L_14)
	.align		4
.L_14:
        /*0058*/ 	.word	index@(_Z12matmul_tiledILi16EEvPKfS1_Pfi)
        /*005c*/ 	.word	0x00000000


	//----- nvinfo : EIATTR_MIN_STACK_SIZE
	.align		4
.L_15:
        /*0060*/ 	.byte	0x04, 0x12
        /*0062*/ 	.short	(.L_17 - .L_16)
	.align		4
.L_16:
        /*0064*/ 	.word	index@(_Z12matmul_naivePKfS0_Pfi)
        /*0068*/ 	.word	0x00000000
.L_17:


//--------------------- .nv.compat                --------------------------
	.section	.nv.compat,"",@"SHT_CUDA_COMPAT_INFO"
	.align	4
        /*0000*/ 	.byte	0x02, 0x09, 0x00, 0x00, 0x02, 0x02, 0x01, 0x00, 0x02, 0x05, 0x05, 0x00, 0x03, 0x07, 0x01, 0x01
        /*0010*/ 	.byte	0x02, 0x03, 0x00, 0x00, 0x02, 0x06, 0x01, 0x00, 0x04, 0x0b, 0x08, 0x00, 0x09, 0x00, 0x00, 0x00
        /*0020*/ 	.byte	0x00, 0x00, 0x00, 0x00


//--------------------- .nv.info._Z12matmul_tiledILi32EEvPKfS1_Pfi --------------------------
	.section	.nv.info._Z12matmul_tiledILi32EEvPKfS1_Pfi,"",@"SHT_CUDA_INFO"
	.sectionflags	@""
	.align	4


	//----- nvinfo : EIATTR_CUDA_API_VERSION
	.align		4
        /*0000*/ 	.byte	0x04, 0x37
        /*0002*/ 	.short	(.L_19 - .L_18)
.L_18:
        /*0004*/ 	.word	0x00000082


	//----- nvinfo : EIATTR_KPARAM_INFO
	.align		4
.L_19:
        /*0008*/ 	.byte	0x04, 0x17
        /*000a*/ 	.short	(.L_21 - .L_20)
.L_20:
        /*000c*/ 	.word	0x00000000
        /*0010*/ 	.short	0x0003
        /*0012*/ 	.short	0x0018
        /*0014*/ 	.byte	0x00, 0xf0, 0x11, 0x00


	//----- nvinfo : EIATTR_KPARAM_INFO
	.align		4
.L_21:
        /*0018*/ 	.byte	0x04, 0x17
        /*001a*/ 	.short	(.L_23 - .L_22)
.L_22:
        /*001c*/ 	.word	0x00000000
        /*0020*/ 	.short	0x0002
        /*0022*/ 	.short	0x0010
        /*0024*/ 	.byte	0x00, 0xf5, 0x21, 0x00


	//----- nvinfo : EIATTR_KPARAM_INFO
	.align		4
.L_23:
        /*0028*/ 	.byte	0x04, 0x17
        /*002a*/ 	.short	(.L_25 - .L_24)
.L_24:
        /*002c*/ 	.word	0x00000000
        /*0030*/ 	.short	0x0001
        /*0032*/ 	.short	0x0008
        /*0034*/ 	.byte	0x00, 0xf5, 0x21, 0x00


	//----- nvinfo : EIATTR_KPARAM_INFO
	.align		4
.L_25:
        /*0038*/ 	.byte	0x04, 0x17
        /*003a*/ 	.short	(.L_27 - .L_26)
.L_26:
        /*003c*/ 	.word	0x00000000
        /*0040*/ 	.short	0x0000
        /*0042*/ 	.short	0x0000
        /*0044*/ 	.byte	0x00, 0xf5, 0x21, 0x00


	//----- nvinfo : EIATTR_SPARSE_MMA_MASK
	.align		4
.L_27:
        /*0048*/ 	.byte	0x03, 0x50
        /*004a*/ 	.short	0x0000


	//----- nvinfo : EIATTR_MAXREG_COUNT
	.align		4
        /*004c*/ 	.byte	0x03, 0x1b
        /*004e*/ 	.short	0x00ff


	//----- nvinfo : EIATTR_NUM_BARRIERS
	.align		4
        /*0050*/ 	.byte	0x02, 0x4c
        /*0052*/ 	.byte	0x01
	.zero		1


	//----- nvinfo : EIATTR_MERCURY_ISA_VERSION
	.align		4
        /*0054*/ 	.byte	0x03, 0x5f
        /*0056*/ 	.short	0x0101


	//----- nvinfo : EIATTR_VRC_CTA_INIT_COUNT
	.align		4
        /*0058*/ 	.byte	0x02, 0x4a
	.zero		1
	.zero		1


	//----- nvinfo : EIATTR_EXIT_INSTR_OFFSETS
	.align		4
        /*005c*/ 	.byte	0x04, 0x1c
        /*005e*/ 	.short	(.L_29 - .L_28)


	//   ....[0]....
.L_28:
        /*0060*/ 	.word	0x00000800


	//   ....[1]....
        /*0064*/ 	.word	0x00000850


	//----- nvinfo : EIATTR_CBANK_PARAM_SIZE
	.align		4
.L_29:
        /*0068*/ 	.byte	0x03, 0x19
        /*006a*/ 	.short	0x001c


	//----- nvinfo : EIATTR_PARAM_CBANK
	.align		4
        /*006c*/ 	.byte	0x04, 0x0a
        /*006e*/ 	.short	(.L_31 - .L_30)
	.align		4
.L_30:
        /*0070*/ 	.word	index@(.nv.constant0._Z12matmul_tiledILi32EEvPKfS1_Pfi)
        /*0074*/ 	.short	0x0380
        /*0076*/ 	.short	0x001c


	//----- nvinfo : EIATTR_SW_WAR
	.align		4
.L_31:
        /*0078*/ 	.byte	0x04, 0x36
        /*007a*/ 	.short	(.L_33 - .L_32)
.L_32:
        /*007c*/ 	.word	0x00000008
.L_33:


//--------------------- .nv.info._Z12matmul_tiledILi16EEvPKfS1_Pfi --------------------------
	.section	.nv.info._Z12matmul_tiledILi16EEvPKfS1_Pfi,"",@"SHT_CUDA_INFO"
	.sectionflags	@""
	.align	4


	//----- nvinfo : EIATTR_CUDA_API_VERSION
	.align		4
        /*0000*/ 	.byte	0x04, 0x37
        /*0002*/ 	.short	(.L_35 - .L_34)
.L_34:
        /*0004*/ 	.word	0x00000082


	//----- nvinfo : EIATTR_KPARAM_INFO
	.align		4
.L_35:
        /*0008*/ 	.byte	0x04, 0x17
        /*000a*/ 	.short	(.L_37 - .L_36)
.L_36:
        /*000c*/ 	.word	0x00000000
        /*0010*/ 	.short	0x0003
        /*0012*/ 	.short	0x0018
        /*0014*/ 	.byte	0x00, 0xf0, 0x11, 0x00


	//----- nvinfo : EIATTR_KPARAM_INFO
	.align		4
.L_37:
        /*0018*/ 	.byte	0x04, 0x17
        /*001a*/ 	.short	(.L_39 - .L_38)
.L_38:
        /*001c*/ 	.word	0x00000000
        /*0020*/ 	.short	0x0002
        /*0022*/ 	.short	0x0010
        /*0024*/ 	.byte	0x00, 0xf5, 0x21, 0x00


	//----- nvinfo : EIATTR_KPARAM_INFO
	.align		4
.L_39:
        /*0028*/ 	.byte	0x04, 0x17
        /*002a*/ 	.short	(.L_41 - .L_40)
.L_40:
        /*002c*/ 	.word	0x00000000
        /*0030*/ 	.short	0x0001
        /*0032*/ 	.short	0x0008
        /*0034*/ 	.byte	0x00, 0xf5, 0x21, 0x00


	//----- nvinfo : EIATTR_KPARAM_INFO
	.align		4
.L_41:
        /*0038*/ 	.byte	0x04, 0x17
        /*003a*/ 	.short	(.L_43 - .L_42)
.L_42:
        /*003c*/ 	.word	0x00000000
        /*0040*/ 	.short	0x0000
        /*0042*/ 	.short	0x0000
        /*0044*/ 	.byte	0x00, 0xf5, 0x21, 0x00


	//----- nvinfo : EIATTR_SPARSE_MMA_MASK
	.align		4
.L_43:
        /*0048*/ 	.byte	0x03, 0x50
        /*004a*/ 	.short	0x0000


	//----- nvinfo : EIATTR_MAXREG_COUNT
	.align		4
        /*004c*/ 	.byte	0x03, 0x1b
        /*004e*/ 	.short	0x00ff


	//----- nvinfo : EIATTR_NUM_BARRIERS
	.align		4
        /*0050*/ 	.byte	0x02, 0x4c
        /*0052*/ 	.byte	0x01
	.zero		1


	//----- nvinfo : EIATTR_MERCURY_ISA_VERSION
	.align		4
        /*0054*/ 	.byte	0x03, 0x5f
        /*0056*/ 	.short	0x0101


	//----- nvinfo : EIATTR_VRC_CTA_INIT_COUNT
	.align		4
        /*0058*/ 	.byte	0x02, 0x4a
	.zero		1
	.zero		1


	//----- nvinfo : EIATTR_EXIT_INSTR_OFFSETS
	.align		4
        /*005c*/ 	.byte	0x04, 0x1c
        /*005e*/ 	.short	(.L_45 - .L_44)


	//   ....[0]....
.L_44:
        /*0060*/ 	.word	0x000005c0


	//   ....[1]....
        /*0064*/ 	.word	0x00000610


	//----- nvinfo : EIATTR_CBANK_PARAM_SIZE
	.align		4
.L_45:
        /*0068*/ 	.byte	0x03, 0x19
        /*006a*/ 	.short	0x001c


	//----- nvinfo : EIATTR_PARAM_CBANK
	.align		4
        /*006c*/ 	.byte	0x04, 0x0a
        /*006e*/ 	.short	(.L_47 - .L_46)
	.align		4
.L_46:
        /*0070*/ 	.word	index@(.nv.constant0._Z12matmul_tiledILi16EEvPKfS1_Pfi)
        /*0074*/ 	.short	0x0380
        /*0076*/ 	.short	0x001c


	//----- nvinfo : EIATTR_SW_WAR
	.align		4
.L_47:
        /*0078*/ 	.byte	0x04, 0x36
        /*007a*/ 	.short	(.L_49 - .L_48)
.L_48:
        /*007c*/ 	.word	0x00000008
.L_49:


//--------------------- .nv.info._Z12matmul_naivePKfS0_Pfi --------------------------
	.section	.nv.info._Z12matmul_naivePKfS0_Pfi,"",@"SHT_CUDA_INFO"
	.sectionflags	@""
	.align	4


	//----- nvinfo : EIATTR_CUDA_API_VERSION
	.align		4
        /*0000*/ 	.byte	0x04, 0x37
        /*0002*/ 	.short	(.L_51 - .L_50)
.L_50:
        /*0004*/ 	.word	0x00000082


	//----- nvinfo : EIATTR_KPARAM_INFO
	.align		4
.L_51:
        /*0008*/ 	.byte	0x04, 0x17
        /*000a*/ 	.short	(.L_53 - .L_52)
.L_52:
        /*000c*/ 	.word	0x00000000
        /*0010*/ 	.short	0x0003
        /*0012*/ 	.short	0x0018
        /*0014*/ 	.byte	0x00, 0xf0, 0x11, 0x00


	//----- nvinfo : EIATTR_KPARAM_INFO
	.align		4
.L_53:
        /*0018*/ 	.byte	0x04, 0x17
        /*001a*/ 	.short	(.L_55 - .L_54)
.L_54:
        /*001c*/ 	.word	0x00000000
        /*0020*/ 	.short	0x0002
        /*0022*/ 	.short	0x0010
        /*0024*/ 	.byte	0x00, 0xf5, 0x21, 0x00


	//----- nvinfo : EIATTR_KPARAM_INFO
	.align		4
.L_55:
        /*0028*/ 	.byte	0x04, 0x17
        /*002a*/ 	.short	(.L_57 - .L_56)
.L_56:
        /*002c*/ 	.word	0x00000000
        /*0030*/ 	.short	0x0001
        /*0032*/ 	.short	0x0008
        /*0034*/ 	.byte	0x00, 0xf5, 0x21, 0x00


	//----- nvinfo : EIATTR_KPARAM_INFO
	.align		4
.L_57:
        /*0038*/ 	.byte	0x04, 0x17
        /*003a*/ 	.short	(.L_59 - .L_58)
.L_58:
        /*003c*/ 	.word	0x00000000
        /*0040*/ 	.short	0x0000
        /*0042*/ 	.short	0x0000
        /*0044*/ 	.byte	0x00, 0xf5, 0x21, 0x00


	//----- nvinfo : EIATTR_SPARSE_MMA_MASK
	.align		4
.L_59:
        /*0048*/ 	.byte	0x03, 0x50
        /*004a*/ 	.short	0x0000


	//----- nvinfo : EIATTR_MAXREG_COUNT
	.align		4
        /*004c*/ 	.byte	0x03, 0x1b
        /*004e*/ 	.short	0x00ff


	//----- nvinfo : EIATTR_MERCURY_ISA_VERSION
	.align		4
        /*0050*/ 	.byte	0x03, 0x5f
        /*0052*/ 	.short	0x0101


	//----- nvinfo : EIATTR_VRC_CTA_INIT_COUNT
	.align		4
        /*0054*/ 	.byte	0x02, 0x4a
	.zero		1
	.zero		1


	//----- nvinfo : EIATTR_EXIT_INSTR_OFFSETS
	.align		4
        /*0058*/ 	.byte	0x04, 0x1c
        /*005a*/ 	.short	(.L_61 - .L_60)


	//   ....[0]....
.L_60:
        /*005c*/ 	.word	0x000000c0


	//   ....[1]....
        /*0060*/ 	.word	0x00000a90


	//----- nvinfo : EIATTR_CBANK_PARAM_SIZE
	.align		4
.L_61:
        /*0064*/ 	.byte	0x03, 0x19
        /*0066*/ 	.short	0x001c


	//----- nvinfo : EIATTR_PARAM_CBANK
	.align		4
        /*0068*/ 	.byte	0x04, 0x0a
        /*006a*/ 	.short	(.L_63 - .L_62)
	.align		4
.L_62:
        /*006c*/ 	.word	index@(.nv.constant0._Z12matmul_naivePKfS0_Pfi)
        /*0070*/ 	.short	0x0380
        /*0072*/ 	.short	0x001c


	//----- nvinfo : EIATTR_SW_WAR
	.align		4
.L_63:
        /*0074*/ 	.byte	0x04, 0x36
        /*0076*/ 	.short	(.L_65 - .L_64)
.L_64:
        /*0078*/ 	.word	0x00000008
.L_65:


//--------------------- .nv.callgraph             --------------------------
	.section	.nv.callgraph,"",@"SHT_CUDA_CALLGRAPH"
	.align	4
	.sectionentsize	8
	.align		4
        /*0000*/ 	.word	0x00000000
	.align		4
        /*0004*/ 	.word	0xffffffff
	.align		4
        /*0008*/ 	.word	0x00000000
	.align		4
        /*000c*/ 	.word	0xfffffffe
	.align		4
        /*0010*/ 	.word	0x00000000
	.align		4
        /*0014*/ 	.word	0xfffffffd
	.align		4
        /*0018*/ 	.word	0x00000000
	.align		4
        /*001c*/ 	.word	0xfffffffc


//--------------------- .text._Z12matmul_tiledILi32EEvPKfS1_Pfi --------------------------
	.section	.text._Z12matmul_tiledILi32EEvPKfS1_Pfi,"ax",@progbits
	.align	128
        .global         _Z12matmul_tiledILi32EEvPKfS1_Pfi
        .type           _Z12matmul_tiledILi32EEvPKfS1_Pfi,@function
        .size           _Z12matmul_tiledILi32EEvPKfS1_Pfi,(.L_x_11 - _Z12matmul_tiledILi32EEvPKfS1_Pfi)
        .other          _Z12matmul_tiledILi32EEvPKfS1_Pfi,@"STO_CUDA_ENTRY STV_DEFAULT"
_Z12matmul_tiledILi32EEvPKfS1_Pfi:
.text._Z12matmul_tiledILi32EEvPKfS1_Pfi:
[----:B------:R-:W-:Y:S01]  /*0000*/  LDC R1, c[0x0][0x37c] ;  /* 0x0000df00ff017b82 */ /* 0x000fe20000000800 */
[----:B------:R-:W0:Y:S01]  /*0010*/  LDCU UR4, c[0x0][0x398] ;  /* 0x00007300ff0477ac */ /* 0x000e220008000800 */
[----:B------:R-:W1:Y:S01]  /*0020*/  S2R R20, SR_CTAID.Y ;  /* 0x0000000000147919 */ /* 0x000e620000002600 */
[----:B------:R-:W-:Y:S01]  /*0030*/  HFMA2 R23, -RZ, RZ, 0, 0 ;  /* 0x00000000ff177431 */ /* 0x000fe200000001ff */
[----:B------:R-:W2:Y:S01]  /*0040*/  LDCU.64 UR8, c[0x0][0x358] ;  /* 0x00006b00ff0877ac */ /* 0x000ea20008000a00 */
[----:B------:R-:W1:Y:S01]  /*0050*/  S2R R18, SR_TID.Y ;  /* 0x0000000000127919 */ /* 0x000e620000002200 */
[----:B------:R-:W3:Y:S01]  /*0060*/  S2R R4, SR_CTAID.X ;  /* 0x0000000000047919 */ /* 0x000ee20000002500 */
[----:B------:R-:W3:Y:S01]  /*0070*/  S2R R19, SR_TID.X ;  /* 0x0000000000137919 */ /* 0x000ee20000002100 */
[----:B0-----:R-:W-:-:S04]  /*0080*/  MOV R6, UR4 ;  /* 0x0000000400067c02 */ /* 0x001fc80008000f00 */
[----:B------:R-:W-:Y:S02]  /*0090*/  ISETP.GE.AND P0, PT, R6, 0x1, PT ;  /* 0x000000010600780c */ /* 0x000fe40003f06270 */
[----:B-1----:R-:W-:Y:S02]  /*00a0*/  LEA R20, R20, R18, 0x5 ;  /* 0x0000001214147211 */ /* 0x002fe400078e28ff */
[----:B---3--:R-:W-:-:S09]  /*00b0*/  LEA R21, R4, R19, 0x5 ;  /* 0x0000001304157211 */ /* 0x008fd200078e28ff */
[----:B--2---:R-:W-:Y:S05]  /*00c0*/  @!P0 BRA `(.L_x_0) ;  /* 0x0000000400c48947 */ /* 0x004fea0003800000 */
[----:B------:R-:W0:Y:S01]  /*00d0*/  S2UR UR6, SR_CgaCtaId ;  /* 0x00000000000679c3 */ /* 0x000e220000008800 */
[----:B------:R-:W-:Y:S01]  /*00e0*/  UMOV UR4, 0x400 ;  /* 0x0000040000047882 */ /* 0x000fe20000000000 */
[----:B------:R-:W-:Y:S01]  /*00f0*/  IADD3 R2, PT, PT, R6, 0x1f, RZ ;  /* 0x0000001f06027810 */ /* 0x000fe20007ffe0ff */
[----:B------:R-:W-:Y:S01]  /*0100*/  UIADD3 UR5, UPT, UPT, UR4, 0x1000, URZ ;  /* 0x0000100004057890 */ /* 0x000fe2000fffe0ff */
[-CC-:B------:R-:W-:Y:S01]  /*0110*/  IMAD R17, R18, R6.reuse, R19.reuse ;  /* 0x0000000612117224 */ /* 0x180fe200078e0213 */
[----:B------:R-:W-:Y:S01]  /*0120*/  MOV R23, RZ ;  /* 0x000000ff00177202 */ /* 0x000fe20000000f00 */
[----:B------:R-:W-:Y:S01]  /*0130*/  IMAD R7, R20, R6, R19 ;  /* 0x0000000614077224 */ /* 0x000fe200078e0213 */
[----:B------:R-:W-:Y:S01]  /*0140*/  SHF.R.U32.HI R2, RZ, 0x5, R2 ;  /* 0x00000005ff027819 */ /* 0x000fe20000011602 */
[----:B------:R-:W1:Y:S01]  /*0150*/  LDC R0, c[0x0][0x398] ;  /* 0x0000e600ff007b82 */ /* 0x000e620000000800 */
[----:B------:R-:W-:Y:S02]  /*0160*/  LEA R17, R4, R17, 0x5 ;  /* 0x0000001104117211 */ /* 0x000fe400078e28ff */
[----:B------:R-:W-:Y:S01]  /*0170*/  IADD3 R16, PT, PT, -R2, RZ, RZ ;  /* 0x000000ff02107210 */ /* 0x000fe20007ffe1ff */
[----:B0-----:R-:W-:-:S02]  /*0180*/  ULEA UR4, UR6, UR4, 0x18 ;  /* 0x0000000406047291 */ /* 0x001fc4000f8ec0ff */
[----:B------:R-:W-:-:S04]  /*0190*/  ULEA UR5, UR6, UR5, 0x18 ;  /* 0x0000000506057291 */ /* 0x000fc8000f8ec0ff */
[C---:B------:R-:W-:Y:S02]  /*01a0*/  LEA R5, R18.reuse, UR4, 0x7 ;  /* 0x0000000412057c11 */ /* 0x040fe4000f8e38ff */
[C---:B------:R-:W-:Y:S02]  /*01b0*/  LEA R3, R19.reuse, UR5, 0x2 ;  /* 0x0000000513037c11 */ /* 0x040fe4000f8e10ff */
[----:B------:R-:W-:Y:S02]  /*01c0*/  LEA R4, R19, R5, 0x2 ;  /* 0x0000000513047211 */ /* 0x000fe400078e10ff */
[----:B------:R-:W-:-:S07]  /*01d0*/  LEA R2, R18, R3, 0x7 ;  /* 0x0000000312027211 */ /* 0x000fce00078e38ff */
.L_x_1:
[----:B-1----:R-:W-:Y:S01]  /*01e0*/  MOV R6, R0 ;  /* 0x0000000000067202 */ /* 0x002fe20000000f00 */
[----:B------:R-:W-:Y:S01]  /*01f0*/  HFMA2 R27, -RZ, RZ, 0, 0 ;  /* 0x00000000ff1b7431 */ /* 0x000fe200000001ff */
[----:B------:R-:W-:Y:S02]  /*0200*/  VIMNMX.U32 R9, PT, PT, R20, R19, !PT ;  /* 0x0000001314097248 */ /* 0x000fe40007fe0000 */
[-C--:B------:R-:W-:Y:S02]  /*0210*/  ISETP.GE.U32.AND P0, PT, R18, R6.reuse, PT ;  /* 0x000000061200720c */ /* 0x080fe40003f06070 */
[-C--:B------:R-:W-:Y:S02]  /*0220*/  ISETP.GE.U32.AND P1, PT, R9, R6.reuse, PT ;  /* 0x000000060900720c */ /* 0x080fe40003f26070 */
[----:B------:R-:W-:Y:S02]  /*0230*/  ISETP.GE.OR P0, PT, R21, R6, P0 ;  /* 0x000000061500720c */ /* 0x000fe40000706670 */
[----:B------:R-:W-:-:S09]  /*0240*/  MOV R29, RZ ;  /* 0x000000ff001d7202 */ /* 0x000fd20000000f00 */
[----:B------:R-:W0:Y:S08]  /*0250*/  @!P1 LDC.64 R10, c[0x0][0x380] ;  /* 0x0000e000ff0a9b82 */ /* 0x000e300000000a00 */
[----:B------:R-:W1:Y:S01]  /*0260*/  @!P0 LDC.64 R8, c[0x0][0x388] ;  /* 0x0000e200ff088b82 */ /* 0x000e620000000a00 */
[----:B0-----:R-:W-:-:S05]  /*0270*/  @!P1 IMAD.WIDE.U32 R10, R7, 0x4, R10 ;  /* 0x00000004070a9825 */ /* 0x001fca00078e000a */
[----:B------:R-:W2:Y:S01]  /*0280*/  @!P1 LDG.E R27, desc[UR8][R10.64] ;  /* 0x000000080a1b9981 */ /* 0x000ea2000c1e1900 */
[----:B-1----:R-:W-:-:S05]  /*0290*/  @!P0 IMAD.WIDE.U32 R8, R17, 0x4, R8 ;  /* 0x0000000411088825 */ /* 0x002fca00078e0008 */
[----:B------:R-:W3:Y:S04]  /*02a0*/  @!P0 LDG.E R29, desc[UR8][R8.64] ;  /* 0x00000008081d8981 */ /* 0x000ee8000c1e1900 */
[----:B--2---:R-:W-:Y:S04]  /*02b0*/  STS [R4], R27 ;  /* 0x0000001b04007388 */ /* 0x004fe80000000800 */
[----:B---3--:R-:W-:Y:S01]  /*02c0*/  STS [R2], R29 ;  /* 0x0000001d02007388 */ /* 0x008fe20000000800 */
[----:B------:R-:W-:Y:S06]  /*02d0*/  BAR.SYNC.DEFER_BLOCKING 0x0 ;  /* 0x0000000000007b1d */ /* 0x000fec0000010000 */
[----:B------:R-:W-:Y:S04]  /*02e0*/  LDS R22, [R3] ;  /* 0x0000000003167984 */ /* 0x000fe80000000800 */
[----:B------:R-:W0:Y:S04]  /*02f0*/  LDS.128 R12, [R5] ;  /* 0x00000000050c7984 */ /* 0x000e280000000c00 */
[----:B------:R-:W1:Y:S04]  /*0300*/  LDS R26, [R3+0x80] ;  /* 0x00008000031a7984 */ /* 0x000e680000000800 */
[----:B------:R-:W2:Y:S04]  /*0310*/  LDS R25, [R3+0x100] ;  /* 0x0001000003197984 */ /* 0x000ea80000000800 */
[----:B------:R-:W3:Y:S04]  /*0320*/  LDS R24, [R3+0x180] ;  /* 0x0001800003187984 */ /* 0x000ee80000000800 */
[----:B------:R-:W-:Y:S01]  /*0330*/  LDS.128 R8, [R5+0x10] ;  /* 0x0000100005087984 */ /* 0x000fe20000000c00 */
[----:B0-----:R-:W-:-:S03]  /*0340*/  FFMA R12, R12, R22, R23 ;  /* 0x000000160c0c7223 */ /* 0x001fc60000000017 */
[----:B------:R-:W0:Y:S01]  /*0350*/  LDS R23, [R3+0x200] ;  /* 0x0002000003177984 */ /* 0x000e220000000800 */
[----:B-1----:R-:W-:-:S03]  /*0360*/  FFMA R12, R26, R13, R12 ;  /* 0x0000000d1a0c7223 */ /* 0x002fc6000000000c */
[----:B------:R-:W1:Y:S01]  /*0370*/  LDS R22, [R3+0x280] ;  /* 0x0002800003167984 */ /* 0x000e620000000800 */
[----:B--2---:R-:W-:-:S03]  /*0380*/  FFMA R13, R25, R14, R12 ;  /* 0x0000000e190d7223 */ /* 0x004fc6000000000c */
[----:B------:R-:W2:Y:S01]  /*0390*/  LDS R25, [R3+0x300] ;  /* 0x0003000003197984 */ /* 0x000ea20000000800 */
[----:B---3--:R-:W-:-:S03]  /*03a0*/  FFMA R13, R24, R15, R13 ;  /* 0x0000000f180d7223 */ /* 0x008fc6000000000d */
[----:B------:R-:W3:Y:S04]  /*03b0*/  LDS R24, [R3+0x380] ;  /* 0x0003800003187984 */ /* 0x000ee80000000800 */
[----:B------:R-:W-:Y:S01]  /*03c0*/  LDS R26, [R3+0xb80] ;  /* 0x000b8000031a7984 */ /* 0x000fe20000000800 */
[----:B0-----:R-:W-:-:S03]  /*03d0*/  FFMA R27, R8, R23, R13 ;  /* 0x00000017081b7223 */ /* 0x001fc6000000000d */
[----:B------:R-:W-:Y:S04]  /*03e0*/  LDS R23, [R3+0x400] ;  /* 0x0004000003177984 */ /* 0x000fe80000000800 */
[----:B------:R-:W0:Y:S01]  /*03f0*/  LDS.128 R12, [R5+0x20] ;  /* 0x00002000050c7984 */ /* 0x000e220000000c00 */
[----:B-1----:R-:W-:-:S03]  /*0400*/  FFMA R8, R22, R9, R27 ;  /* 0x0000000916087223 */ /* 0x002fc6000000001b */
[----:B------:R-:W1:Y:S01]  /*0410*/  LDS R22, [R3+0x480] ;  /* 0x0004800003167984 */ /* 0x000e620000000800 */
[----:B--2---:R-:W-:-:S03]  /*0420*/  FFMA R9, R25, R10, R8 ;  /* 0x0000000a19097223 */ /* 0x004fc60000000008 */
[----:B------:R-:W2:Y:S01]  /*0430*/  LDS R25, [R3+0x500] ;  /* 0x0005000003197984 */ /* 0x000ea20000000800 */
[----:B---3--:R-:W-:-:S03]  /*0440*/  FFMA R9, R24, R11, R9 ;  /* 0x0000000b18097223 */ /* 0x008fc60000000009 */
[----:B------:R-:W3:Y:S01]  /*0450*/  LDS R24, [R3+0x580] ;  /* 0x0005800003187984 */ /* 0x000ee20000000800 */
        /* <DEDUP_REMOVED lines=26> */
[----:B------:R-:W-:Y:S04]  /*0600*/  LDS R27, [R3+0xc00] ;  /* 0x000c0000031b7984 */ /* 0x000fe80000000800 */
[----:B------:R-:W-:Y:S01]  /*0610*/  LDS R24, [R3+0xc80] ;  /* 0x000c800003187984 */ /* 0x000fe20000000800 */
[----:B0-----:R-:W-:-:S03]  /*0620*/  FFMA R23, R8, R23, R13 ;  /* 0x0000001708177223 */ /* 0x001fc6000000000d */
[----:B------:R-:W0:Y:S01]  /*0630*/  LDS.128 R12, [R5+0x60] ;  /* 0x00006000050c7984 */ /* 0x000e220000000c00 */
[----:B-1----:R-:W-:-:S03]  /*0640*/  FFMA R22, R22, R9, R23 ;  /* 0x0000000916167223 */ /* 0x002fc60000000017 */
[----:B------:R-:W1:Y:S01]  /*0650*/  LDS R23, [R3+0xd00] ;  /* 0x000d000003177984 */ /* 0x000e620000000800 */
[----:B--2---:R-:W-:-:S03]  /*0660*/  FFMA R25, R25, R10, R22 ;  /* 0x0000000a19197223 */ /* 0x004fc60000000016 */
[----:B------:R-:W2:Y:S01]  /*0670*/  LDS R22, [R3+0xd80] ;  /* 0x000d800003167984 */ /* 0x000ea20000000800 */
[----:B------:R-:W-:-:S03]  /*0680*/  FFMA R11, R26, R11, R25 ;  /* 0x0000000b1a0b7223 */ /* 0x000fc60000000019 */
[----:B------:R-:W-:Y:S01]  /*0690*/  LDS R25, [R3+0xe00] ;  /* 0x000e000003197984 */ /* 0x000fe20000000800 */
[----:B0-----:R-:W-:-:S03]  /*06a0*/  FFMA R27, R12, R27, R11 ;  /* 0x0000001b0c1b7223 */ /* 0x001fc6000000000b */
[----:B------:R-:W0:Y:S01]  /*06b0*/  LDS.128 R8, [R5+0x70] ;  /* 0x0000700005087984 */ /* 0x000e220000000c00 */
[----:B------:R-:W-:-:S03]  /*06c0*/  FFMA R24, R24, R13, R27 ;  /* 0x0000000d18187223 */ /* 0x000fc6000000001b */
[----:B------:R-:W3:Y:S04]  /*06d0*/  LDS R27, [R3+0xe80] ;  /* 0x000e8000031b7984 */ /* 0x000ee80000000800 */
[----:B------:R-:W4:Y:S04]  /*06e0*/  LDS R13, [R3+0xf00] ;  /* 0x000f0000030d7984 */ /* 0x000f280000000800 */
[----:B------:R-:W5:Y:S01]  /*06f0*/  LDS R12, [R3+0xf80] ;  /* 0x000f8000030c7984 */ /* 0x000f620000000800 */
[----:B-1----:R-:W-:Y:S01]  /*0700*/  FFMA R23, R23, R14, R24 ;  /* 0x0000000e17177223 */ /* 0x002fe20000000018 */
[----:B------:R-:W-:-:S03]  /*0710*/  IADD3 R16, PT, PT, R16, 0x1, RZ ;  /* 0x0000000110107810 */ /* 0x000fc60007ffe0ff */
[----:B--2---:R-:W-:Y:S01]  /*0720*/  FFMA R15, R22, R15, R23 ;  /* 0x0000000f160f7223 */ /* 0x004fe20000000017 */
[----:B------:R-:W-:Y:S01]  /*0730*/  BAR.SYNC.DEFER_BLOCKING 0x0 ;  /* 0x0000000000007b1d */ /* 0x000fe20000010000 */
[----:B------:R-:W-:Y:S02]  /*0740*/  ISETP.NE.AND P0, PT, R16, RZ, PT ;  /* 0x000000ff1000720c */ /* 0x000fe40003f05270 */
[----:B------:R-:W-:Y:S02]  /*0750*/  IADD3 R19, PT, PT, R19, 0x20, RZ ;  /* 0x0000002013137810 */ /* 0x000fe40007ffe0ff */
[----:B------:R-:W-:Y:S02]  /*0760*/  IADD3 R18, PT, PT, R18, 0x20, RZ ;  /* 0x0000002012127810 */ /* 0x000fe40007ffe0ff */
[----:B------:R-:W-:Y:S02]  /*0770*/  IADD3 R7, PT, PT, R7, 0x20, RZ ;  /* 0x0000002007077810 */ /* 0x000fe40007ffe0ff */
[----:B------:R-:W-:Y:S01]  /*0780*/  LEA R17, R6, R17, 0x5 ;  /* 0x0000001106117211 */ /* 0x000fe200078e28ff */
[----:B0-----:R-:W-:-:S04]  /*0790*/  FFMA R8, R8, R25, R15 ;  /* 0x0000001908087223 */ /* 0x001fc8000000000f */
[----:B---3--:R-:W-:-:S04]  /*07a0*/  FFMA R8, R27, R9, R8 ;  /* 0x000000091b087223 */ /* 0x008fc80000000008 */
[----:B----4-:R-:W-:-:S04]  /*07b0*/  FFMA R13, R13, R10, R8 ;  /* 0x0000000a0d0d7223 */ /* 0x010fc80000000008 */
[----:B-----5:R-:W-:Y:S01]  /*07c0*/  FFMA R23, R12, R11, R13 ;  /* 0x0000000b0c177223 */ /* 0x020fe2000000000d */
[----:B------:R-:W-:Y:S06]  /*07d0*/  @P0 BRA `(.L_x_1) ;  /* 0xfffffff800800947 */ /* 0x000fec000383ffff */
.L_x_0:
[----:B------:R-:W-:-:S04]  /*07e0*/  VIMNMX R3, PT, PT, R20, R21, !PT ;  /* 0x0000001514037248 */ /* 0x000fc80007fe0100 */
[----:B------:R-:W-:-:S13]  /*07f0*/  ISETP.GE.AND P0, PT, R3, R6, PT ;  /* 0x000000060300720c */ /* 0x000fda0003f06270 */
[----:B------:R-:W-:Y:S05]  /*0800*/  @P0 EXIT ;  /* 0x000000000000094d */ /* 0x000fea0003800000 */
[----:B------:R-:W0:Y:S01]  /*0810*/  LDC.64 R2, c[0x0][0x390] ;  /* 0x0000e400ff027b82 */ /* 0x000e220000000a00 */
[----:B------:R-:W-:-:S04]  /*0820*/  IMAD R21, R20, R6, R21 ;  /* 0x0000000614157224 */ /* 0x000fc800078e0215 */
[----:B0-----:R-:W-:-:S05]  /*0830*/  IMAD.WIDE R2, R21, 0x4, R2 ;  /* 0x0000000415027825 */ /* 0x001fca00078e0202 */
[----:B------:R-:W-:Y:S01]  /*0840*/  STG.E desc[UR8][R2.64], R23 ;  /* 0x0000001702007986 */ /* 0x000fe2000c101908 */
[----:B------:R-:W-:Y:S05]  /*0850*/  EXIT ;  /* 0x000000000000794d */ /* 0x000fea0003800000 */
.L_x_2:
[----:B------:R-:W-:-:S00]  /*0860*/  BRA `(.L_x_2) ;  /* 0xfffffffc00fc7947 */ /* 0x000fc0000383ffff */
[----:B------:R-:W-:-:S00]  /*0870*/  NOP ;  /* 0x0000000000007918 */ /* 0x000fc00000000000 */
        /* <DEDUP_REMOVED lines=8> */
.L_x_11:


//--------------------- .text._Z12matmul_tiledILi16EEvPKfS1_Pfi --------------------------
	.section	.text._Z12matmul_tiledILi16EEvPKfS1_Pfi,"ax",@progbits
	.align	128
        .global         _Z12matmul_tiledILi16EEvPKfS1_Pfi
        .type           _Z12matmul_tiledILi16EEvPKfS1_Pfi,@function
        .size           _Z12matmul_tiledILi16EEvPKfS1_Pfi,(.L_x_12 - _Z12matmul_tiledILi16EEvPKfS1_Pfi)
        .other          _Z12matmul_tiledILi16EEvPKfS1_Pfi,@"STO_CUDA_ENTRY STV_DEFAULT"
_Z12matmul_tiledILi16EEvPKfS1_Pfi:
.text._Z12matmul_tiledILi16EEvPKfS1_Pfi:
        /* <DEDUP_REMOVED lines=17> */
[-C--:B------:R-:W-:Y:S01]  /*0110*/  IMAD R17, R7, R0.reuse, R3 ;  /* 0x0000000007117224 */ /* 0x080fe200078e0203 */
[----:B------:R-:W-:Y:S02]  /*0120*/  MOV R23, RZ ;  /* 0x000000ff00177202 */ /* 0x000fe40000000f00 */
[----:B------:R-:W-:Y:S01]  /*0130*/  SHF.R.U32.HI R19, RZ, 0x4, R4 ;  /* 0x00000004ff137819 */ /* 0x000fe20000011604 */
[----:B------:R-:W1:Y:S01]  /*0140*/  LDC R6, c[0x0][0x398] ;  /* 0x0000e600ff067b82 */ /* 0x000e620000000800 */
[----:B------:R-:W-:Y:S02]  /*0150*/  IMAD R17, R8, 0x10, R17 ;  /* 0x0000001008117824 */ /* 0x000fe400078e0211 */
[----:B------:R-:W-:Y:S01]  /*0160*/  IMAD R4, R2, R0, R3 ;  /* 0x0000000002047224 */ /* 0x000fe200078e0203 */
[----:B------:R-:W-:Y:S01]  /*0170*/  IADD3 R19, PT, PT, -R19, RZ, RZ ;  /* 0x000000ff13137210 */ /* 0x000fe20007ffe1ff */
[----:B0-----:R-:W-:-:S02]  /*0180*/  ULEA UR5, UR6, UR5, 0x18 ;  /* 0x0000000506057291 */ /* 0x001fc4000f8ec0ff */
[----:B------:R-:W-:-:S04]  /*0190*/  ULEA UR4, UR6, UR4, 0x18 ;  /* 0x0000000406047291 */ /* 0x000fc8000f8ec0ff */
[----:B------:R-:W-:Y:S02]  /*01a0*/  LEA R20, R3, UR5, 0x2 ;  /* 0x0000000503147c11 */ /* 0x000fe4000f8e10ff */
[----:B------:R-:W-:-:S03]  /*01b0*/  LEA R18, R7, UR4, 0x6 ;  /* 0x0000000407127c11 */ /* 0x000fc6000f8e30ff */
[----:B------:R-:W-:Y:S01]  /*01c0*/  IMAD R16, R7, 0x40, R20 ;  /* 0x0000004007107824 */ /* 0x000fe200078e0214 */
[----:B------:R-:W-:-:S07]  /*01d0*/  LEA R21, R3, R18, 0x2 ;  /* 0x0000001203157211 */ /* 0x000fce00078e10ff */
.L_x_4:
        /* <DEDUP_REMOVED lines=12> */
[----:B------:R-:W3:Y:S01]  /*02a0*/  @!P0 LDG.E R27, desc[UR8][R8.64] ;  /* 0x00000008081b8981 */ /* 0x000ee2000c1e1900 */
[----:B------:R-:W-:-:S05]  /*02b0*/  VIADD R19, R19, 0x1 ;  /* 0x0000000113137836 */ /* 0x000fca0000000000 */
[----:B------:R-:W-:Y:S02]  /*02c0*/  ISETP.NE.AND P0, PT, R19, RZ, PT ;  /* 0x000000ff1300720c */ /* 0x000fe40003f05270 */
[----:B------:R-:W-:Y:S02]  /*02d0*/  IADD3 R3, PT, PT, R3, 0x10, RZ ;  /* 0x0000001003037810 */ /* 0x000fe40007ffe0ff */
[----:B------:R-:W-:Y:S02]  /*02e0*/  IADD3 R7, PT, PT, R7, 0x10, RZ ;  /* 0x0000001007077810 */ /* 0x000fe40007ffe0ff */
[----:B------:R-:W-:Y:S02]  /*02f0*/  IADD3 R4, PT, PT, R4, 0x10, RZ ;  /* 0x0000001004047810 */ /* 0x000fe40007ffe0ff */
[----:B------:R-:W-:Y:S01]  /*0300*/  LEA R17, R0, R17, 0x4 ;  /* 0x0000001100117211 */ /* 0x000fe200078e20ff */
        /* <DEDUP_REMOVED lines=8> */
[----:B------:R-:W-:Y:S04]  /*0390*/  LDS.128 R8, [R18+0x10] ;  /* 0x0000100012087984 */ /* 0x000fe80000000c00 */
[----:B------:R-:W-:Y:S04]  /*03a0*/  LDS R22, [R20+0x140] ;  /* 0x0001400014167984 */ /* 0x000fe80000000800 */
[----:B------:R-:W-:Y:S01]  /*03b0*/  LDS R27, [R20+0x200] ;  /* 0x00020000141b7984 */ /* 0x000fe20000000800 */
[----:B0-----:R-:W-:-:S03]  /*03c0*/  FFMA R12, R12, R26, R23 ;  /* 0x0000001a0c0c7223 */ /* 0x001fc60000000017 */
[----:B------:R-:W0:Y:S01]  /*03d0*/  LDS R23, [R20+0x100] ;  /* 0x0001000014177984 */ /* 0x000e220000000800 */
[----:B-1----:R-:W-:-:S03]  /*03e0*/  FFMA R12, R29, R13, R12 ;  /* 0x0000000d1d0c7223 */ /* 0x002fc6000000000c */
[----:B------:R-:W-:Y:S01]  /*03f0*/  LDS R26, [R20+0x1c0] ;  /* 0x0001c000141a7984 */ /* 0x000fe20000000800 */
[----:B--2---:R-:W-:-:S03]  /*0400*/  FFMA R13, R25, R14, R12 ;  /* 0x0000000e190d7223 */ /* 0x004fc6000000000c */
[----:B------:R-:W1:Y:S01]  /*0410*/  LDS R25, [R20+0x180] ;  /* 0x0001800014197984 */ /* 0x000e620000000800 */
[----:B---3--:R-:W-:-:S03]  /*0420*/  FFMA R13, R24, R15, R13 ;  /* 0x0000000f180d7223 */ /* 0x008fc6000000000d */
[----:B------:R-:W-:Y:S01]  /*0430*/  LDS R24, [R20+0x240] ;  /* 0x0002400014187984 */ /* 0x000fe20000000800 */
[----:B0-----:R-:W-:-:S03]  /*0440*/  FFMA R23, R8, R23, R13 ;  /* 0x0000001708177223 */ /* 0x001fc6000000000d */
[----:B------:R-:W0:Y:S01]  /*0450*/  LDS.128 R12, [R18+0x20] ;  /* 0x00002000120c7984 */ /* 0x000e220000000c00 */
[----:B------:R-:W-:-:S03]  /*0460*/  FFMA R22, R22, R9, R23 ;  /* 0x0000000916167223 */ /* 0x000fc60000000017 */
[----:B------:R-:W2:Y:S01]  /*0470*/  LDS R23, [R20+0x280] ;  /* 0x0002800014177984 */ /* 0x000ea20000000800 */
[----:B-1----:R-:W-:-:S03]  /*0480*/  FFMA R25, R25, R10, R22 ;  /* 0x0000000a19197223 */ /* 0x002fc60000000016 */
[----:B------:R-:W1:Y:S01]  /*0490*/  LDS R22, [R20+0x2c0] ;  /* 0x0002c00014167984 */ /* 0x000e620000000800 */
        /* <DEDUP_REMOVED lines=8> */
[----:B--2---:R-:W-:-:S04]  /*0520*/  FFMA R23, R23, R14, R24 ;  /* 0x0000000e17177223 */ /* 0x004fc80000000018 */
[----:B-1----:R-:W-:-:S04]  /*0530*/  FFMA R15, R22, R15, R23 ;  /* 0x0000000f160f7223 */ /* 0x002fc80000000017 */
[----:B0-----:R-:W-:-:S04]  /*0540*/  FFMA R8, R8, R25, R15 ;  /* 0x0000001908087223 */ /* 0x001fc8000000000f */
[----:B---3--:R-:W-:-:S04]  /*0550*/  FFMA R8, R27, R9, R8 ;  /* 0x000000091b087223 */ /* 0x008fc80000000008 */
[----:B----4-:R-:W-:-:S04]  /*0560*/  FFMA R13, R13, R10, R8 ;  /* 0x0000000a0d0d7223 */ /* 0x010fc80000000008 */
[----:B-----5:R-:W-:Y:S01]  /*0570*/  FFMA R23, R12, R11, R13 ;  /* 0x0000000b0c177223 */ /* 0x020fe2000000000d */
[----:B------:R-:W-:Y:S06]  /*0580*/  BAR.SYNC.DEFER_BLOCKING 0x0 ;  /* 0x0000000000007b1d */ /* 0x000fec0000010000 */
[----:B------:R-:W-:Y:S05]  /*0590*/  @P0 BRA `(.L_x_4) ;  /* 0xfffffffc00100947 */ /* 0x000fea000383ffff */
.L_x_3:
        /* <DEDUP_REMOVED lines=8> */
.L_x_5:
        /* <DEDUP_REMOVED lines=14> */
.L_x_12:


//--------------------- .text._Z12matmul_naivePKfS0_Pfi --------------------------
	.section	.text._Z12matmul_naivePKfS0_Pfi,"ax",@progbits
	.align	128
        .global         _Z12matmul_naivePKfS0_Pfi
        .type           _Z12matmul_naivePKfS0_Pfi,@function
        .size           _Z12matmul_naivePKfS0_Pfi,(.L_x_13 - _Z12matmul_naivePKfS0_Pfi)
        .other          _Z12matmul_naivePKfS0_Pfi,@"STO_CUDA_ENTRY STV_DEFAULT"
_Z12matmul_naivePKfS0_Pfi:
.text._Z12matmul_naivePKfS0_Pfi:
[----:B------:R-:W-:Y:S01]  /*0000*/  LDC R1, c[0x0][0x37c] ;  /* 0x0000df00ff017b82 */ /* 0x000fe20000000800 */
[----:B------:R-:W0:Y:S07]  /*0010*/  S2R R0, SR_TID.Y ;  /* 0x0000000000007919 */ /* 0x000e2e0000002200 */
[----:B------:R-:W0:Y:S01]  /*0020*/  S2UR UR4, SR_CTAID.Y ;  /* 0x00000000000479c3 */ /* 0x000e220000002600 */
[----:B------:R-:W1:Y:S01]  /*0030*/  LDCU UR20, c[0x0][0x398] ;  /* 0x00007300ff1477ac */ /* 0x000e620008000800 */
[----:B------:R-:W2:Y:S06]  /*0040*/  S2R R3, SR_TID.X ;  /* 0x0000000000037919 */ /* 0x000eac0000002100 */
[----:B------:R-:W0:Y:S08]  /*0050*/  LDC R13, c[0x0][0x364] ;  /* 0x0000d900ff0d7b82 */ /* 0x000e300000000800 */
[----:B------:R-:W2:Y:S08]  /*0060*/  S2UR UR5, SR_CTAID.X ;  /* 0x00000000000579c3 */ /* 0x000eb00000002500 */
[----:B------:R-:W2:Y:S01]  /*0070*/  LDC R2, c[0x0][0x360] ;  /* 0x0000d800ff027b82 */ /* 0x000ea20000000800 */
[----:B0-----:R-:W-:-:S02]  /*0080*/  IMAD R13, R13, UR4, R0 ;  /* 0x000000040d0d7c24 */ /* 0x001fc4000f8e0200 */
[----:B--2---:R-:W-:-:S05]  /*0090*/  IMAD R0, R2, UR5, R3 ;  /* 0x0000000502007c24 */ /* 0x004fca000f8e0203 */
[----:B------:R-:W-:-:S04]  /*00a0*/  VIMNMX R2, PT, PT, R13, R0, !PT ;  /* 0x000000000d027248 */ /* 0x000fc80007fe0100 */
[----:B-1----:R-:W-:-:S13]  /*00b0*/  ISETP.GE.AND P0, PT, R2, UR20, PT ;  /* 0x0000001402007c0c */ /* 0x002fda000bf06270 */
[----:B------:R-:W-:Y:S05]  /*00c0*/  @P0 EXIT ;  /* 0x000000000000094d */ /* 0x000fea0003800000 */
[----:B------:R-:W-:Y:S01]  /*00d0*/  UISETP.GE.U32.AND UP0, UPT, UR20, 0x8, UPT ;  /* 0x000000081400788c */ /* 0x000fe2000bf06070 */
[----:B------:R-:W-:Y:S02]  /*00e0*/  HFMA2 R12, -RZ, RZ, 0, 0 ;  /* 0x00000000ff0c7431 */ /* 0x000fe400000001ff */
[----:B------:R-:W-:Y:S01]  /*00f0*/  IMAD R13, R13, UR20, RZ ;  /* 0x000000140d0d7c24 */ /* 0x000fe2000f8e02ff */
[----:B------:R-:W-:Y:S01]  /*0100*/  UMOV UR4, URZ ;  /* 0x000000ff00047c82 */ /* 0x000fe20008000000 */
[----:B------:R-:W0:Y:S04]  /*0110*/  LDCU.64 UR18, c[0x0][0x358] ;  /* 0x00006b00ff1277ac */ /* 0x000e280008000a00 */
[----:B------:R-:W-:Y:S05]  /*0120*/  BRA.U !UP0, `(.L_x_6) ;  /* 0x0000000508047547 */ /* 0x000fea000b800000 */
[----:B------:R-:W1:Y:S01]  /*0130*/  LDCU.128 UR24, c[0x0][0x380] ;  /* 0x00007000ff1877ac */ /* 0x000e620008000c00 */
[----:B------:R-:W-:Y:S02]  /*0140*/  MOV R12, RZ ;  /* 0x000000ff000c7202 */ /* 0x000fe40000000f00 */
[----:B------:R-:W-:Y:S01]  /*0150*/  MOV R14, R0 ;  /* 0x00000000000e7202 */ /* 0x000fe20000000f00 */
[----:B------:R-:W-:-:S04]  /*0160*/  ULOP3.LUT UR4, UR20, 0x7ffffff8, URZ, 0xc0, !UPT ;  /* 0x7ffffff814047892 */ /* 0x000fc8000f8ec0ff */
[----:B------:R-:W-:Y:S01]  /*0170*/  UIADD3 UR5, UPT, UPT, -UR4, URZ, URZ ;  /* 0x000000ff04057290 */ /* 0x000fe2000fffe1ff */
[----:B-1----:R-:W-:Y:S01]  /*0180*/  MOV R2, UR24 ;  /* 0x0000001800027c02 */ /* 0x002fe20008000f00 */
[----:B------:R-:W-:Y:S01]  /*0190*/  UIMAD.WIDE UR6, UR20, 0x8, UR26 ;  /* 0x00000008140678a5 */ /* 0x000fe2000f8e021a */
[----:B------:R-:W-:Y:S01]  /*01a0*/  MOV R3, UR25 ;  /* 0x0000001900037c02 */ /* 0x000fe20008000f00 */
[----:B------:R-:W-:Y:S02]  /*01b0*/  UIMAD.WIDE UR8, UR20, 0xc, UR26 ;  /* 0x0000000c140878a5 */ /* 0x000fe4000f8e021a */
[----:B------:R-:W-:Y:S01]  /*01c0*/  UIMAD.WIDE UR10, UR20, 0x10, UR26 ;  /* 0x00000010140a78a5 */ /* 0x000fe2000f8e021a */
[----:B------:R-:W-:Y:S01]  /*01d0*/  IMAD.WIDE.U32 R2, R13, 0x4, R2 ;  /* 0x000000040d027825 */ /* 0x000fe200078e0002 */
[----:B------:R-:W-:Y:S02]  /*01e0*/  UIMAD.WIDE UR12, UR20, 0x14, UR26 ;  /* 0x00000014140c78a5 */ /* 0x000fe4000f8e021a */
[----:B------:R-:W-:Y:S01]  /*01f0*/  UIMAD.WIDE UR14, UR20, 0x18, UR26 ;  /* 0x00000018140e78a5 */ /* 0x000fe2000f8e021a */
[----:B------:R-:W-:Y:S01]  /*0200*/  IADD3 R2, P0, PT, R2, 0x10, RZ ;  /* 0x0000001002027810 */ /* 0x000fe20007f1e0ff */
[----:B------:R-:W-:-:S03]  /*0210*/  UIMAD.WIDE UR16, UR20, 0x1c, UR26 ;  /* 0x0000001c141078a5 */ /* 0x000fc6000f8e021a */
[----:B------:R-:W-:-:S09]  /*0220*/  IADD3.X R3, PT, PT, RZ, R3, RZ, P0, !PT ;  /* 0x00000003ff037210 */ /* 0x000fd200007fe4ff */
.L_x_7:
[----:B------:R-:W-:Y:S01]  /*0230*/  UIMAD.WIDE UR22, UR20, 0x4, UR26 ;  /* 0x00000004141678a5 */ /* 0x000fe2000f8e021a */
[----:B------:R-:W-:Y:S02]  /*0240*/  IMAD.MOV.U32 R23, RZ, RZ, 0x4 ;  /* 0x00000004ff177424 */ /* 0x000fe400078e00ff */
[----:B------:R-:W-:Y:S01]  /*0250*/  HFMA2 R11, -RZ, RZ, 0, 2.384185791015625e-07 ;  /* 0x00000004ff0b7431 */ /* 0x000fe200000001ff */
[----:B------:R-:W-:Y:S01]  /*0260*/  MOV R25, 0x4 ;  /* 0x0000000400197802 */ /* 0x000fe20000000f00 */
[----:B0-----:R-:W2:Y:S01]  /*0270*/  LDG.E R21, desc[UR18][R2.64+-0x10] ;  /* 0xfffff01202157981 */ /* 0x001ea2000c1e1900 */
[C---:B------:R-:W-:Y:S01]  /*0280*/  IMAD.WIDE R22, R14.reuse, R23, UR26 ;  /* 0x0000001a0e167e25 */ /* 0x040fe2000f8e0217 */
[----:B------:R-:W-:Y:S02]  /*0290*/  MOV R8, UR22 ;  /* 0x0000001600087c02 */ /* 0x000fe40008000f00 */
[----:B------:R-:W-:Y:S01]  /*02a0*/  MOV R9, UR23 ;  /* 0x0000001700097c02 */ /* 0x000fe20008000f00 */
[----:B------:R-:W3:Y:S02]  /*02b0*/  LDG.E R19, desc[UR18][R2.64+-0xc] ;  /* 0xfffff41202137981 */ /* 0x000ee4000c1e1900 */
[----:B------:R-:W-:-:S02]  /*02c0*/  IMAD.WIDE R8, R14, 0x4, R8 ;  /* 0x000000040e087825 */ /* 0x000fc400078e0208 */
[----:B------:R-:W2:Y:S01]  /*02d0*/  LDG.E R22, desc[UR18][R22.64] ;  /* 0x0000001216167981 */ /* 0x000ea2000c1e1900 */
[----:B------:R-:W-:Y:S01]  /*02e0*/  MOV R5, 0x4 ;  /* 0x0000000400057802 */ /* 0x000fe20000000f00 */
[C---:B------:R-:W-:Y:S02]  /*02f0*/  IMAD.WIDE R24, R14.reuse, R25, UR6 ;  /* 0x000000060e187e25 */ /* 0x040fe4000f8e0219 */
[----:B------:R0:W3:Y:S02]  /*0300*/  LDG.E R20, desc[UR18][R8.64] ;  /* 0x0000001208147981 */ /* 0x0000e4000c1e1900 */
[----:B------:R-:W-:Y:S02]  /*0310*/  IMAD.WIDE R10, R14, R11, UR8 ;  /* 0x000000080e0a7e25 */ /* 0x000fe4000f8e020b */
[----:B------:R-:W4:Y:S04]  /*0320*/  LDG.E R18, desc[UR18][R24.64] ;  /* 0x0000001218127981 */ /* 0x000f28000c1e1900 */
[----:B------:R-:W4:Y:S01]  /*0330*/  LDG.E R17, desc[UR18][R2.64+-0x8] ;  /* 0xfffff81202117981 */ /* 0x000f22000c1e1900 */
[----:B0-----:R-:W-:-:S02]  /*0340*/  HFMA2 R9, -RZ, RZ, 0, 2.384185791015625e-07 ;  /* 0x00000004ff097431 */ /* 0x001fc400000001ff */
[----:B------:R-:W-:Y:S01]  /*0350*/  IMAD.MOV.U32 R7, RZ, RZ, 0x4 ;  /* 0x00000004ff077424 */ /* 0x000fe200078e00ff */
[----:B------:R0:W5:Y:S01]  /*0360*/  LDG.E R16, desc[UR18][R10.64] ;  /* 0x000000120a107981 */ /* 0x000162000c1e1900 */
[----:B------:R-:W-:-:S03]  /*0370*/  IMAD.WIDE R4, R14, R5, UR10 ;  /* 0x0000000a0e047e25 */ /* 0x000fc6000f8e0205 */
[----:B------:R-:W5:Y:S01]  /*0380*/  LDG.E R15, desc[UR18][R2.64+-0x4] ;  /* 0xfffffc12020f7981 */ /* 0x000f62000c1e1900 */
[C---:B------:R-:W-:Y:S01]  /*0390*/  IMAD.WIDE R6, R14.reuse, R7, UR12 ;  /* 0x0000000c0e067e25 */ /* 0x040fe2000f8e0207 */
[----:B------:R-:W-:Y:S02]  /*03a0*/  MOV R27, 0x4 ;  /* 0x00000004001b7802 */ /* 0x000fe40000000f00 */
[----:B------:R1:W5:Y:S01]  /*03b0*/  LDG.E R4, desc[UR18][R4.64] ;  /* 0x0000001204047981 */ /* 0x000362000c1e1900 */
[----:B------:R-:W-:-:S03]  /*03c0*/  IMAD.WIDE R8, R14, R9, UR14 ;  /* 0x0000000e0e087e25 */ /* 0x000fc6000f8e0209 */
[----:B------:R-:W5:Y:S01]  /*03d0*/  LDG.E R23, desc[UR18][R2.64] ;  /* 0x0000001202177981 */ /* 0x000f62000c1e1900 */
[----:B0-----:R-:W-:-:S03]  /*03e0*/  IMAD.WIDE R10, R14, R27, UR16 ;  /* 0x000000100e0a7e25 */ /* 0x001fc6000f8e021b */
[----:B------:R-:W5:Y:S04]  /*03f0*/  LDG.E R7, desc[UR18][R6.64] ;  /* 0x0000001206077981 */ /* 0x000f68000c1e1900 */
[----:B------:R-:W5:Y:S04]  /*0400*/  LDG.E R24, desc[UR18][R2.64+0x4] ;  /* 0x0000041202187981 */ /* 0x000f68000c1e1900 */
[----:B------:R-:W5:Y:S04]  /*0410*/  LDG.E R8, desc[UR18][R8.64] ;  /* 0x0000001208087981 */ /* 0x000f68000c1e1900 */
[----:B------:R-:W5:Y:S04]  /*0420*/  LDG.E R25, desc[UR18][R2.64+0x8] ;  /* 0x0000081202197981 */ /* 0x000f68000c1e1900 */
[----:B------:R-:W5:Y:S04]  /*0430*/  LDG.E R10, desc[UR18][R10.64] ;  /* 0x000000120a0a7981 */ /* 0x000f68000c1e1900 */
[----:B------:R0:W5:Y:S01]  /*0440*/  LDG.E R27, desc[UR18][R2.64+0xc] ;  /* 0x00000c12021b7981 */ /* 0x000162000c1e1900 */
[----:B------:R-:W-:-:S04]  /*0450*/  UIADD3 UR5, UPT, UPT, UR5, 0x8, URZ ;  /* 0x0000000805057890 */ /* 0x000fc8000fffe0ff */
[----:B------:R-:W-:Y:S01]  /*0460*/  UISETP.NE.AND UP0, UPT, UR5, URZ, UPT ;  /* 0x000000ff0500728c */ /* 0x000fe2000bf05270 */
[----:B-1----:R-:W-:Y:S02]  /*0470*/  MOV R5, UR20 ;  /* 0x0000001400057c02 */ /* 0x002fe40008000f00 */
[----:B0-----:R-:W-:Y:S02]  /*0480*/  IADD3 R2, P0, PT, R2, 0x20, RZ ;  /* 0x0000002002027810 */ /* 0x001fe40007f1e0ff */
[----:B------:R-:W-:Y:S02]  /*0490*/  LEA R14, R5, R14, 0x3 ;  /* 0x0000000e050e7211 */ /* 0x000fe400078e18ff */
[----:B------:R-:W-:Y:S01]  /*04a0*/  IADD3.X R3, PT, PT, RZ, R3, RZ, P0, !PT ;  /* 0x00000003ff037210 */ /* 0x000fe200007fe4ff */
[----:B--2---:R-:W-:-:S04]  /*04b0*/  FFMA R22, R21, R22, R12 ;  /* 0x0000001615167223 */ /* 0x004fc8000000000c */
[----:B---3--:R-:W-:-:S04]  /*04c0*/  FFMA R20, R19, R20, R22 ;  /* 0x0000001413147223 */ /* 0x008fc80000000016 */
[----:B----4-:R-:W-:-:S04]  /*04d0*/  FFMA R18, R17, R18, R20 ;  /* 0x0000001211127223 */ /* 0x010fc80000000014 */
[----:B-----5:R-:W-:-:S04]  /*04e0*/  FFMA R16, R15, R16, R18 ;  /* 0x000000100f107223 */ /* 0x020fc80000000012 */
[----:B------:R-:W-:-:S04]  /*04f0*/  FFMA R23, R23, R4, R16 ;  /* 0x0000000417177223 */ /* 0x000fc80000000010 */
[----:B------:R-:W-:-:S04]  /*0500*/  FFMA R24, R24, R7, R23 ;  /* 0x0000000718187223 */ /* 0x000fc80000000017 */
[----:B------:R-:W-:-:S04]  /*0510*/  FFMA R8, R25, R8, R24 ;  /* 0x0000000819087223 */ /* 0x000fc80000000018 */
[----:B------:R-:W-:Y:S01]  /*0520*/  FFMA R12, R27, R10, R8 ;  /* 0x0000000a1b0c7223 */ /* 0x000fe20000000008 */
[----:B------:R-:W-:Y:S06]  /*0530*/  BRA.U UP0, `(.L_x_7) ;  /* 0xfffffffd003c7547 */ /* 0x000fec000b83ffff */
.L_x_6:
[----:B------:R-:W-:-:S04]  /*0540*/  ULOP3.LUT UR6, UR20, 0x7, URZ, 0xc0, !UPT ;  /* 0x0000000714067892 */ /* 0x000fc8000f8ec0ff */
[----:B------:R-:W-:-:S09]  /*0550*/  UISETP.NE.AND UP0, UPT, UR6, URZ, UPT ;  /* 0x000000ff0600728c */ /* 0x000fd2000bf05270 */
[----:B------:R-:W-:Y:S05]  /*0560*/  BRA.U !UP0, `(.L_x_8) ;  /* 0x0000000508387547 */ /* 0x000fea000b800000 */
[----:B------:R-:W-:Y:S02]  /*0570*/  UISETP.GE.U32.AND UP0, UPT, UR6, 0x4, UPT ;  /* 0x000000040600788c */ /* 0x000fe4000bf06070 */
[----:B------:R-:W-:-:S04]  /*0580*/  ULOP3.LUT UR5, UR20, 0x3, URZ, 0xc0, !UPT ;  /* 0x0000000314057892 */ /* 0x000fc8000f8ec0ff */
[----:B------:R-:W-:-:S03]  /*0590*/  UISETP.NE.AND UP1, UPT, UR5, URZ, UPT ;  /* 0x000000ff0500728c */ /* 0x000fc6000bf25270 */
[----:B------:R-:W-:Y:S08]  /*05a0*/  BRA.U !UP0, `(.L_x_9) ;  /* 0x00000001087c7547 */ /* 0x000ff0000b800000 */
[----:B------:R-:W1:Y:S01]  /*05b0*/  LDC.64 R6, c[0x0][0x388] ;  /* 0x0000e200ff067b82 */ /* 0x000e620000000a00 */
[----:B------:R-:W2:Y:S01]  /*05c0*/  LDCU.64 UR6, c[0x0][0x380] ;  /* 0x00007000ff0677ac */ /* 0x000ea20008000a00 */
[----:B------:R-:W-:Y:S01]  /*05d0*/  IMAD.U32 R9, RZ, RZ, UR4 ;  /* 0x00000004ff097e24 */ /* 0x000fe2000f8e00ff */
[C---:B------:R-:W-:Y:S02]  /*05e0*/  IADD3 R3, PT, PT, R13.reuse, UR4, RZ ;  /* 0x000000040d037c10 */ /* 0x040fe4000fffe0ff */
[----:B------:R-:W-:Y:S01]  /*05f0*/  IADD3 R10, P0, PT, R13, UR4, RZ ;  /* 0x000000040d0a7c10 */ /* 0x000fe2000ff1e0ff */
[----:B------:R-:W-:Y:S01]  /*0600*/  IMAD R9, R9, UR20, R0 ;  /* 0x0000001409097c24 */ /* 0x000fe2000f8e0200 */
[----:B------:R-:W-:Y:S01]  /*0610*/  MOV R11, UR20 ;  /* 0x00000014000b7c02 */ /* 0x000fe20008000f00 */
[----:B------:R-:W3:Y:S01]  /*0620*/  LDC.64 R4, c[0x0][0x380] ;  /* 0x0000e000ff047b82 */ /* 0x000ee20000000a00 */
[----:B------:R-:W-:Y:S01]  /*0630*/  MOV R15, UR20 ;  /* 0x00000014000f7c02 */ /* 0x000fe20008000f00 */
[----:B-1----:R-:W-:Y:S01]  /*0640*/  IMAD.WIDE R6, R9, 0x4, R6 ;  /* 0x0000000409067825 */ /* 0x002fe200078e0206 */
[----:B------:R-:W-:-:S05]  /*0650*/  MOV R9, UR20 ;  /* 0x0000001400097c02 */ /* 0x000fca0008000f00 */
[----:B------:R-:W-:Y:S02]  /*0660*/  IMAD.WIDE R8, R9, 0x4, R6 ;  /* 0x0000000409087825 */ /* 0x000fe400078e0206 */
[----:B0-----:R-:W4:Y:S02]  /*0670*/  LDG.E R6, desc[UR18][R6.64] ;  /* 0x0000001206067981 */ /* 0x001f24000c1e1900 */
[----:B---3--:R-:W-:Y:S01]  /*0680*/  IMAD.WIDE.U32 R4, R3, 0x4, R4 ;  /* 0x0000000403047825 */ /* 0x008fe200078e0004 */
[----:B------:R-:W-:Y:S01]  /*0690*/  IADD3.X R3, PT, PT, RZ, RZ, RZ, P0, !PT ;  /* 0x000000ffff037210 */ /* 0x000fe200007fe4ff */
[----:B------:R-:W3:Y:S01]  /*06a0*/  LDG.E R17, desc[UR18][R8.64] ;  /* 0x0000001208117981 */ /* 0x000ee2000c1e1900 */
[----:B--2---:R-:W-:-:S03]  /*06b0*/  LEA R2, P0, R10, UR6, 0x2 ;  /* 0x000000060a027c11 */ /* 0x004fc6000f8010ff */
[----:B------:R-:W4:Y:S01]  /*06c0*/  LDG.E R5, desc[UR18][R4.64] ;  /* 0x0000001204057981 */ /* 0x000f22000c1e1900 */
[----:B------:R-:W-:Y:S01]  /*06d0*/  LEA.HI.X R3, R10, UR7, R3, 0x2, P0 ;  /* 0x000000070a037c11 */ /* 0x000fe200080f1403 */
[----:B------:R-:W-:-:S04]  /*06e0*/  IMAD.WIDE R10, R11, 0x4, R8 ;  /* 0x000000040b0a7825 */ /* 0x000fc800078e0208 */
[----:B------:R-:W3:Y:S01]  /*06f0*/  LDG.E R16, desc[UR18][R2.64+0x4] ;  /* 0x0000041202107981 */ /* 0x000ee2000c1e1900 */
[----:B------:R-:W-:-:S03]  /*0700*/  IMAD.WIDE R14, R15, 0x4, R10 ;  /* 0x000000040f0e7825 */ /* 0x000fc600078e020a */
[----:B------:R-:W2:Y:S04]  /*0710*/  LDG.E R19, desc[UR18][R10.64] ;  /* 0x000000120a137981 */ /* 0x000ea8000c1e1900 */
[----:B------:R-:W2:Y:S04]  /*0720*/  LDG.E R18, desc[UR18][R2.64+0x8] ;  /* 0x0000081202127981 */ /* 0x000ea8000c1e1900 */
[----:B------:R-:W5:Y:S04]  /*0730*/  LDG.E R20, desc[UR18][R2.64+0xc] ;  /* 0x00000c1202147981 */ /* 0x000f68000c1e1900 */
[----:B------:R-:W5:Y:S01]  /*0740*/  LDG.E R14, desc[UR18][R14.64] ;  /* 0x000000120e0e7981 */ /* 0x000f62000c1e1900 */
[----:B------:R-:W-:Y:S01]  /*0750*/  UIADD3 UR4, UPT, UPT, UR4, 0x4, URZ ;  /* 0x0000000404047890 */ /* 0x000fe2000fffe0ff */
[----:B----4-:R-:W-:-:S04]  /*0760*/  FFMA R5, R5, R6, R12 ;  /* 0x0000000605057223 */ /* 0x010fc8000000000c */
[----:B---3--:R-:W-:-:S04]  /*0770*/  FFMA R5, R16, R17, R5 ;  /* 0x0000001110057223 */ /* 0x008fc80000000005 */
[----:B--2---:R-:W-:-:S04]  /*0780*/  FFMA R5, R18, R19, R5 ;  /* 0x0000001312057223 */ /* 0x004fc80000000005 */
[----:B-----5:R-:W-:-:S07]  /*0790*/  FFMA R12, R20, R14, R5 ;  /* 0x0000000e140c7223 */ /* 0x020fce0000000005 */
.L_x_9:
[----:B------:R-:W-:Y:S05]  /*07a0*/  BRA.U !UP1, `(.L_x_8) ;  /* 0x0000000109a87547 */ /* 0x000fea000b800000 */
[----:B------:R-:W-:Y:S01]  /*07b0*/  UISETP.NE.AND UP0, UPT, UR5, 0x1, UPT ;  /* 0x000000010500788c */ /* 0x000fe2000bf05270 */
[----:B------:R-:W-:Y:S01]  /*07c0*/  MOV R7, UR4 ;  /* 0x0000000400077c02 */ /* 0x000fe20008000f00 */
[----:B------:R-:W-:Y:S02]  /*07d0*/  ULOP3.LUT UR5, UR20, 0x1, URZ, 0xc0, !UPT ;  /* 0x0000000114057892 */ /* 0x000fe4000f8ec0ff */
[----:B------:R-:W-:Y:S02]  /*07e0*/  MOV R15, UR20 ;  /* 0x00000014000f7c02 */ /* 0x000fe40008000f00 */
[----:B------:R-:W-:Y:S01]  /*07f0*/  UISETP.NE.U32.AND UP1, UPT, UR5, 0x1, UPT ;  /* 0x000000010500788c */ /* 0x000fe2000bf25070 */
[----:B------:R-:W-:-:S04]  /*0800*/  PLOP3.LUT P1, PT, PT, PT, UP0, 0x80, 0x8 ;  /* 0x000000000008781c */ /* 0x000fc80003f2f008 */
[----:B------:R-:W1:Y:S01]  /*0810*/  @UP0 LDCU.128 UR8, c[0x0][0x380] ;  /* 0x00007000ff0807ac */ /* 0x000e620008000c00 */
[----:B------:R-:W-:Y:S01]  /*0820*/  PLOP3.LUT P0, PT, PT, PT, UP1, 0x80, 0x8 ;  /* 0x000000000008781c */ /* 0x000fe20003f0f018 */
[----:B------:R-:W2:Y:S04]  /*0830*/  @UP0 LDCU.64 UR6, c[0x0][0x380] ;  /* 0x00007000ff0607ac */ /* 0x000ea80008000a00 */
[----:B------:R-:W3:Y:S03]  /*0840*/  @!UP1 LDCU.128 UR12, c[0x0][0x380] ;  /* 0x00007000ff0c97ac */ /* 0x000ee60008000c00 */
[C---:B------:R-:W-:Y:S02]  /*0850*/  @P1 IADD3 R3, PT, PT, R13.reuse, UR4, RZ ;  /* 0x000000040d031c10 */ /* 0x040fe4000fffe0ff */
[----:B------:R-:W-:Y:S01]  /*0860*/  @P1 IADD3 R6, P2, PT, R13, UR4, RZ ;  /* 0x000000040d061c10 */ /* 0x000fe2000ff5e0ff */
[----:B------:R-:W-:Y:S01]  /*0870*/  @UP0 UIADD3 UR4, UPT, UPT, UR4, 0x2, URZ ;  /* 0x0000000204040890 */ /* 0x000fe2000fffe0ff */
[----:B-1----:R-:W-:Y:S01]  /*0880*/  MOV R11, UR9 ;  /* 0x00000009000b7c02 */ /* 0x002fe20008000f00 */
[----:B------:R-:W-:Y:S01]  /*0890*/  IMAD.U32 R10, RZ, RZ, UR8 ;  /* 0x00000008ff0a7e24 */ /* 0x000fe2000f8e00ff */
[----:B------:R-:W-:-:S02]  /*08a0*/  MOV R4, UR10 ;  /* 0x0000000a00047c02 */ /* 0x000fc40008000f00 */
[----:B------:R-:W-:Y:S01]  /*08b0*/  MOV R5, UR11 ;  /* 0x0000000b00057c02 */ /* 0x000fe20008000f00 */
[----:B------:R-:W-:-:S04]  /*08c0*/  @P1 IMAD.WIDE.U32 R10, R3, 0x4, R10 ;  /* 0x00000004030a1825 */ /* 0x000fc800078e000a */
[----:B------:R-:W-:Y:S01]  /*08d0*/  @P1 IMAD R3, R7, UR20, R0 ;  /* 0x0000001407031c24 */ /* 0x000fe2000f8e0200 */
[----:B------:R-:W-:Y:S01]  /*08e0*/  @P1 IADD3.X R7, PT, PT, RZ, RZ, RZ, P2, !PT ;  /* 0x000000ffff071210 */ /* 0x000fe200017fe4ff */
[----:B------:R-:W-:Y:S01]  /*08f0*/  IMAD.U32 R19, RZ, RZ, UR4 ;  /* 0x00000004ff137e24 */ /* 0x000fe2000f8e00ff */
[C---:B--2---:R-:W-:Y:S01]  /*0900*/  @P1 LEA R2, P2, R6.reuse, UR6, 0x2 ;  /* 0x0000000606021c11 */ /* 0x044fe2000f8410ff */
[----:B------:R-:W-:Y:S01]  /*0910*/  @P1 IMAD.WIDE R4, R3, 0x4, R4 ;  /* 0x0000000403041825 */ /* 0x000fe200078e0204 */
[----:B------:R-:W-:Y:S01]  /*0920*/  @!P0 IADD3 R17, PT, PT, R13, UR4, RZ ;  /* 0x000000040d118c10 */ /* 0x000fe2000fffe0ff */
[----:B0-----:R-:W2:Y:S01]  /*0930*/  @P1 LDG.E R11, desc[UR18][R10.64] ;  /* 0x000000120a0b1981 */ /* 0x001ea2000c1e1900 */
[----:B------:R-:W-:Y:S01]  /*0940*/  @P1 LEA.HI.X R3, R6, UR7, R7, 0x2, P2 ;  /* 0x0000000706031c11 */ /* 0x000fe200090f1407 */
[----:B------:R-:W-:Y:S01]  /*0950*/  @!P0 IMAD R19, R19, UR20, R0 ;  /* 0x0000001413138c24 */ /* 0x000fe2000f8e0200 */
[----:B---3--:R-:W-:Y:S01]  /*0960*/  MOV R6, UR12 ;  /* 0x0000000c00067c02 */ /* 0x008fe20008000f00 */
[----:B------:R-:W-:Y:S01]  /*0970*/  @P1 IMAD.WIDE R14, R15, 0x4, R4 ;  /* 0x000000040f0e1825 */ /* 0x000fe200078e0204 */
[----:B------:R-:W-:Y:S01]  /*0980*/  MOV R7, UR13 ;  /* 0x0000000d00077c02 */ /* 0x000fe20008000f00 */
[----:B------:R-:W2:Y:S01]  /*0990*/  @P1 LDG.E R4, desc[UR18][R4.64] ;  /* 0x0000001204041981 */ /* 0x000ea2000c1e1900 */
[----:B------:R-:W-:-:S02]  /*09a0*/  MOV R8, UR14 ;  /* 0x0000000e00087c02 */ /* 0x000fc40008000f00 */
[----:B------:R-:W-:Y:S01]  /*09b0*/  MOV R9, UR15 ;  /* 0x0000000f00097c02 */ /* 0x000fe20008000f00 */
[----:B------:R-:W-:Y:S01]  /*09c0*/  @!P0 IMAD.WIDE.U32 R6, R17, 0x4, R6 ;  /* 0x0000000411068825 */ /* 0x000fe200078e0006 */
[----:B------:R-:W3:Y:S03]  /*09d0*/  @P1 LDG.E R14, desc[UR18][R14.64] ;  /* 0x000000120e0e1981 */ /* 0x000ee6000c1e1900 */
[----:B------:R-:W-:Y:S01]  /*09e0*/  @!P0 IMAD.WIDE R8, R19, 0x4, R8 ;  /* 0x0000000413088825 */ /* 0x000fe200078e0208 */
[----:B------:R-:W3:Y:S04]  /*09f0*/  @P1 LDG.E R2, desc[UR18][R2.64+0x4] ;  /* 0x0000041202021981 */ /* 0x000ee8000c1e1900 */
[----:B------:R-:W4:Y:S04]  /*0a00*/  @!P0 LDG.E R7, desc[UR18][R6.64] ;  /* 0x0000001206078981 */ /* 0x000f28000c1e1900 */
[----:B------:R-:W4:Y:S01]  /*0a10*/  @!P0 LDG.E R8, desc[UR18][R8.64] ;  /* 0x0000001208088981 */ /* 0x000f22000c1e1900 */
[----:B--2---:R-:W-:-:S04]  /*0a20*/  @P1 FFMA R11, R11, R4, R12 ;  /* 0x000000040b0b1223 */ /* 0x004fc8000000000c */
[----:B---3--:R-:W-:-:S04]  /*0a30*/  @P1 FFMA R12, R2, R14, R11 ;  /* 0x0000000e020c1223 */ /* 0x008fc8000000000b */
[----:B----4-:R-:W-:-:S07]  /*0a40*/  @!P0 FFMA R12, R7, R8, R12 ;  /* 0x00000008070c8223 */ /* 0x010fce000000000c */
.L_x_8:
[----:B------:R-:W1:Y:S01]  /*0a50*/  LDC.64 R2, c[0x0][0x390] ;  /* 0x0000e400ff027b82 */ /* 0x000e620000000a00 */
[----:B------:R-:W-:-:S05]  /*0a60*/  IADD3 R13, PT, PT, R0, R13, RZ ;  /* 0x0000000d000d7210 */ /* 0x000fca0007ffe0ff */
[----:B-1----:R-:W-:-:S05]  /*0a70*/  IMAD.WIDE R2, R13, 0x4, R2 ;  /* 0x000000040d027825 */ /* 0x002fca00078e0202 */
[----:B0-----:R-:W-:Y:S01]  /*0a80*/  STG.E desc[UR18][R2.64], R12 ;  /* 0x0000000c02007986 */ /* 0x001fe2000c101912 */
[----:B------:R-:W-:Y:S05]  /*0a90*/  EXIT ;  /* 0x000000000000794d */ /* 0x000fea0003800000 */
.L_x_10:
        /* <DEDUP_REMOVED lines=14> */
.L_x_13:


//--------------------- .nv.shared._Z12matmul_tiledILi32EEvPKfS1_Pfi --------------------------
	.section	.nv.shared._Z12matmul_tiledILi32EEvPKfS1_Pfi,"aw",@nobits
	.sectionflags	@""
	.align	4
.nv.shared._Z12matmul_tiledILi32EEvPKfS1_Pfi:
	.zero		9216


//--------------------- .nv.shared.reserved.0     --------------------------
	.section	.nv.shared.reserved.0,"aw",@nobits
	.weak		__nv_reservedSMEM_offset_0_alias
	.size		__nv_reservedSMEM_offset_0_alias, 0, 64
	.other		__nv_reservedSMEM_offset_0_alias,@"STO_CUDA_RESERVED_SHARED STV_DEFAULT"
__nv_reservedSMEM_offset_0_alias:
	.zero		0
	.zero		64


//--------------------- .nv.shared._Z12matmul_tiledILi16EEvPKfS1_Pfi --------------------------
	.section	.nv.shared._Z12matmul_tiledILi16EEvPKfS1_Pfi,"aw",@nobits
	.sectionflags	@""
	.align	4
.nv.shared._Z12matmul_tiledILi16EEvPKfS1_Pfi:
	.zero		3072


//--------------------- .nv.constant0._Z12matmul_tiledILi32EEvPKfS1_Pfi --------------------------
	.section	.nv.constant0._Z12matmul_tiledILi32EEvPKfS1_Pfi,"a",@progbits
	.sectionflags	@""
	.align	4
.nv.constant0._Z12matmul_tiledILi32EEvPKfS1_Pfi:
	.zero		924


//--------------------- .nv.constant0._Z12matmul_tiledILi16EEvPKfS1_Pfi --------------------------
	.section	.nv.constant0._Z12matmul_tiledILi16EEvPKfS1_Pfi,"a",@progbits
	.sectionflags	@""
	.align	4
.nv.constant0._Z12matmul_tiledILi16EEvPKfS1_Pfi:
	.zero		924


//--------------------- .nv.constant0._Z12matmul_naivePKfS0_Pfi --------------------------
	.section	.nv.constant0._Z12matmul_naivePKfS0_Pfi,"a",@progbits
	.sectionflags	@""
	.align	4
.nv.constant0._Z12matmul_naivePKfS0_Pfi:
	.zero		924


//--------------------- SYMBOLS --------------------------

	.type		.nv.reservedSmem.offset0,@object
	.size		.nv.reservedSmem.offset0,0x4
	.type		.nv.reservedSmem.cap,@object
	.size		.nv.reservedSmem.cap,0x4
